//
// Generated by NVIDIA NVVM Compiler
//
// Compiler Build ID: CL-36424714
// Cuda compilation tools, release 13.0, V13.0.88
// Based on NVVM 20.0.0
//

.version 9.0
.target sm_100
.address_size 64

	// .globl	_Z11boundingBoxPdS_iS_S_S_S_Pi
.extern .func  (.param .b32 func_retval0) vprintf
(
	.param .b64 vprintf_param_0,
	.param .b64 vprintf_param_1
)
;
.func  (.param .b64 func_retval0) __internal_accurate_pow
(
	.param .b64 __internal_accurate_pow_param_0
)
;
.const .align 8 .f64 G = 0d3DD2584C222C163E;
.const .align 8 .f64 THETA = 0d3FE0000000000000;
.global .align 4 .u32 pPointer;
.global .align 4 .u32 h;
// _ZZ11boundingBoxPdS_iS_S_S_S_PiE9leftCache has been demoted
// _ZZ11boundingBoxPdS_iS_S_S_S_PiE10rightCache has been demoted
// _ZZ11boundingBoxPdS_iS_S_S_S_PiE7upCache has been demoted
// _ZZ11boundingBoxPdS_iS_S_S_S_PiE9downCache has been demoted
.extern .shared .align 16 .b8 stack[];
.global .align 1 .b8 $str[24] = {40, 37, 100, 41, 109, 97, 115, 115, 58, 32, 37, 101, 32, 120, 58, 37, 101, 32, 121, 58, 37, 101, 10};
.global .align 1 .b8 $str$1[28] = {10, 78, 111, 110, 32, 104, 111, 32, 115, 112, 97, 122, 105, 111, 32, 100, 105, 115, 112, 111, 110, 105, 98, 105, 108, 101, 10};
.global .align 1 .b8 $str$2[11] = {120, 32, 99, 101, 108, 108, 32, 37, 101, 10};

.visible .entry _Z11boundingBoxPdS_iS_S_S_S_Pi(
	.param .u64 .ptr .align 1 _Z11boundingBoxPdS_iS_S_S_S_Pi_param_0,
	.param .u64 .ptr .align 1 _Z11boundingBoxPdS_iS_S_S_S_Pi_param_1,
	.param .u32 _Z11boundingBoxPdS_iS_S_S_S_Pi_param_2,
	.param .u64 .ptr .align 1 _Z11boundingBoxPdS_iS_S_S_S_Pi_param_3,
	.param .u64 .ptr .align 1 _Z11boundingBoxPdS_iS_S_S_S_Pi_param_4,
	.param .u64 .ptr .align 1 _Z11boundingBoxPdS_iS_S_S_S_Pi_param_5,
	.param .u64 .ptr .align 1 _Z11boundingBoxPdS_iS_S_S_S_Pi_param_6,
	.param .u64 .ptr .align 1 _Z11boundingBoxPdS_iS_S_S_S_Pi_param_7
)
{
	.reg .pred 	%p<8>;
	.reg .b32 	%r<34>;
	.reg .b32 	%f<53>;
	.reg .b64 	%rd<21>;
	.reg .b64 	%fd<13>;
	// demoted variable
	.shared .align 4 .b8 _ZZ11boundingBoxPdS_iS_S_S_S_PiE9leftCache[1024];
	// demoted variable
	.shared .align 4 .b8 _ZZ11boundingBoxPdS_iS_S_S_S_PiE10rightCache[1024];
	// demoted variable
	.shared .align 4 .b8 _ZZ11boundingBoxPdS_iS_S_S_S_PiE7upCache[1024];
	// demoted variable
	.shared .align 4 .b8 _ZZ11boundingBoxPdS_iS_S_S_S_PiE9downCache[1024];
	ld.param.u64 	%rd8, [_Z11boundingBoxPdS_iS_S_S_S_Pi_param_0];
	ld.param.u64 	%rd9, [_Z11boundingBoxPdS_iS_S_S_S_Pi_param_1];
	ld.param.u32 	%r15, [_Z11boundingBoxPdS_iS_S_S_S_Pi_param_2];
	ld.param.u64 	%rd4, [_Z11boundingBoxPdS_iS_S_S_S_Pi_param_3];
	ld.param.u64 	%rd5, [_Z11boundingBoxPdS_iS_S_S_S_Pi_param_4];
	ld.param.u64 	%rd6, [_Z11boundingBoxPdS_iS_S_S_S_Pi_param_5];
	ld.param.u64 	%rd7, [_Z11boundingBoxPdS_iS_S_S_S_Pi_param_6];
	ld.param.u64 	%rd10, [_Z11boundingBoxPdS_iS_S_S_S_Pi_param_7];
	cvta.to.global.u64 	%rd1, %rd10;
	cvta.to.global.u64 	%rd2, %rd9;
	cvta.to.global.u64 	%rd3, %rd8;
	mov.u32 	%r1, %tid.x;
	mov.u32 	%r33, %ntid.x;
	mov.u32 	%r16, %ctaid.x;
	mad.lo.s32 	%r17, %r33, %r16, %r1;
	mov.u32 	%r18, %nctaid.x;
	mul.lo.s32 	%r3, %r33, %r18;
	mul.wide.s32 	%rd11, %r17, 8;
	add.s64 	%rd12, %rd3, %rd11;
	ld.global.f64 	%fd1, [%rd12];
	cvt.rn.f32.f64 	%f49, %fd1;
	add.s64 	%rd13, %rd2, %rd11;
	ld.global.f64 	%fd2, [%rd13];
	cvt.rn.f32.f64 	%f51, %fd2;
	add.s32 	%r4, %r3, %r17;
	setp.ge.s32 	%p1, %r4, %r15;
	mov.f32 	%f50, %f49;
	mov.f32 	%f52, %f51;
	@%p1 bra 	$L__BB0_3;
	mov.u32 	%r31, %r4;
	mov.u32 	%r32, %r3;
	mov.f32 	%f52, %f51;
	mov.f32 	%f50, %f49;
$L__BB0_2:
	mul.wide.s32 	%rd14, %r31, 8;
	add.s64 	%rd15, %rd3, %rd14;
	ld.global.f64 	%fd3, [%rd15];
	cvt.rn.f32.f64 	%f15, %fd3;
	min.f32 	%f49, %f49, %f15;
	max.f32 	%f50, %f50, %f15;
	add.s64 	%rd16, %rd2, %rd14;
	ld.global.f64 	%fd4, [%rd16];
	cvt.rn.f32.f64 	%f16, %fd4;
	min.f32 	%f51, %f51, %f16;
	max.f32 	%f52, %f52, %f16;
	add.s32 	%r7, %r32, %r3;
	add.s32 	%r31, %r4, %r32;
	setp.lt.s32 	%p2, %r31, %r15;
	mov.u32 	%r32, %r7;
	@%p2 bra 	$L__BB0_2;
$L__BB0_3:
	shl.b32 	%r19, %r1, 2;
	mov.u32 	%r20, _ZZ11boundingBoxPdS_iS_S_S_S_PiE9leftCache;
	add.s32 	%r9, %r20, %r19;
	st.shared.f32 	[%r9], %f49;
	mov.u32 	%r21, _ZZ11boundingBoxPdS_iS_S_S_S_PiE10rightCache;
	add.s32 	%r10, %r21, %r19;
	st.shared.f32 	[%r10], %f50;
	mov.u32 	%r22, _ZZ11boundingBoxPdS_iS_S_S_S_PiE7upCache;
	add.s32 	%r11, %r22, %r19;
	st.shared.f32 	[%r11], %f52;
	mov.u32 	%r23, _ZZ11boundingBoxPdS_iS_S_S_S_PiE9downCache;
	add.s32 	%r12, %r23, %r19;
	st.shared.f32 	[%r12], %f51;
	bar.sync 	0;
	setp.lt.u32 	%p3, %r33, 2;
	@%p3 bra 	$L__BB0_7;
$L__BB0_4:
	shr.u32 	%r14, %r33, 1;
	setp.ge.u32 	%p4, %r1, %r14;
	@%p4 bra 	$L__BB0_6;
	ld.shared.f32 	%f17, [%r9];
	shl.b32 	%r24, %r14, 2;
	add.s32 	%r25, %r9, %r24;
	ld.shared.f32 	%f18, [%r25];
	min.f32 	%f19, %f17, %f18;
	st.shared.f32 	[%r9], %f19;
	ld.shared.f32 	%f20, [%r10];
	add.s32 	%r26, %r10, %r24;
	ld.shared.f32 	%f21, [%r26];
	max.f32 	%f22, %f20, %f21;
	st.shared.f32 	[%r10], %f22;
	ld.shared.f32 	%f23, [%r11];
	add.s32 	%r27, %r11, %r24;
	ld.shared.f32 	%f24, [%r27];
	max.f32 	%f25, %f23, %f24;
	st.shared.f32 	[%r11], %f25;
	ld.shared.f32 	%f26, [%r12];
	add.s32 	%r28, %r12, %r24;
	ld.shared.f32 	%f27, [%r28];
	min.f32 	%f28, %f26, %f27;
	st.shared.f32 	[%r12], %f28;
$L__BB0_6:
	bar.sync 	0;
	setp.gt.u32 	%p5, %r33, 3;
	mov.u32 	%r33, %r14;
	@%p5 bra 	$L__BB0_4;
$L__BB0_7:
	setp.ne.s32 	%p6, %r1, 0;
	@%p6 bra 	$L__BB0_10;
$L__BB0_8:
	atom.relaxed.global.cas.b32 	%r29, [%rd1], 0, 1;
	setp.ne.s32 	%p7, %r29, 0;
	@%p7 bra 	$L__BB0_8;
	cvta.to.global.u64 	%rd17, %rd5;
	cvta.to.global.u64 	%rd18, %rd4;
	cvta.to.global.u64 	%rd19, %rd7;
	cvta.to.global.u64 	%rd20, %rd6;
	ld.global.f64 	%fd5, [%rd20];
	cvt.rn.f32.f64 	%f29, %fd5;
	ld.shared.f32 	%f30, [_ZZ11boundingBoxPdS_iS_S_S_S_PiE9leftCache];
	min.f32 	%f31, %f29, %f30;
	add.f32 	%f32, %f31, 0fBF800000;
	cvt.f64.f32 	%fd6, %f32;
	st.global.f64 	[%rd20], %fd6;
	ld.global.f64 	%fd7, [%rd19];
	cvt.rn.f32.f64 	%f33, %fd7;
	ld.shared.f32 	%f34, [_ZZ11boundingBoxPdS_iS_S_S_S_PiE10rightCache];
	max.f32 	%f35, %f33, %f34;
	add.f32 	%f36, %f35, 0f3F800000;
	cvt.f64.f32 	%fd8, %f36;
	st.global.f64 	[%rd19], %fd8;
	ld.global.f64 	%fd9, [%rd18];
	cvt.rn.f32.f64 	%f37, %fd9;
	ld.shared.f32 	%f38, [_ZZ11boundingBoxPdS_iS_S_S_S_PiE7upCache];
	max.f32 	%f39, %f37, %f38;
	add.f32 	%f40, %f39, 0f3F800000;
	cvt.f64.f32 	%fd10, %f40;
	st.global.f64 	[%rd18], %fd10;
	ld.global.f64 	%fd11, [%rd17];
	cvt.rn.f32.f64 	%f41, %fd11;
	ld.shared.f32 	%f42, [_ZZ11boundingBoxPdS_iS_S_S_S_PiE9downCache];
	min.f32 	%f43, %f41, %f42;
	add.f32 	%f44, %f43, 0fBF800000;
	cvt.f64.f32 	%fd12, %f44;
	st.global.f64 	[%rd17], %fd12;
	atom.global.exch.b32 	%r30, [%rd1], 0;
$L__BB0_10:
	ret;

}
	// .globl	_Z17calculateMovementPiPdS0_S0_iiS0_S0_S0_S0_d
.visible .entry _Z17calculateMovementPiPdS0_S0_iiS0_S0_S0_S0_d(
	.param .u64 .ptr .align 1 _Z17calculateMovementPiPdS0_S0_iiS0_S0_S0_S0_d_param_0,
	.param .u64 .ptr .align 1 _Z17calculateMovementPiPdS0_S0_iiS0_S0_S0_S0_d_param_1,
	.param .u64 .ptr .align 1 _Z17calculateMovementPiPdS0_S0_iiS0_S0_S0_S0_d_param_2,
	.param .u64 .ptr .align 1 _Z17calculateMovementPiPdS0_S0_iiS0_S0_S0_S0_d_param_3,
	.param .u32 _Z17calculateMovementPiPdS0_S0_iiS0_S0_S0_S0_d_param_4,
	.param .u32 _Z17calculateMovementPiPdS0_S0_iiS0_S0_S0_S0_d_param_5,
	.param .u64 .ptr .align 1 _Z17calculateMovementPiPdS0_S0_iiS0_S0_S0_S0_d_param_6,
	.param .u64 .ptr .align 1 _Z17calculateMovementPiPdS0_S0_iiS0_S0_S0_S0_d_param_7,
	.param .u64 .ptr .align 1 _Z17calculateMovementPiPdS0_S0_iiS0_S0_S0_S0_d_param_8,
	.param .u64 .ptr .align 1 _Z17calculateMovementPiPdS0_S0_iiS0_S0_S0_S0_d_param_9,
	.param .f64 _Z17calculateMovementPiPdS0_S0_iiS0_S0_S0_S0_d_param_10
)
{
	.reg .pred 	%p<32>;
	.reg .b32 	%r<78>;
	.reg .b64 	%rd<27>;
	.reg .b64 	%fd<59>;

	ld.param.u64 	%rd12, [_Z17calculateMovementPiPdS0_S0_iiS0_S0_S0_S0_d_param_0];
	ld.param.u64 	%rd13, [_Z17calculateMovementPiPdS0_S0_iiS0_S0_S0_S0_d_param_1];
	ld.param.u64 	%rd14, [_Z17calculateMovementPiPdS0_S0_iiS0_S0_S0_S0_d_param_2];
	ld.param.u64 	%rd15, [_Z17calculateMovementPiPdS0_S0_iiS0_S0_S0_S0_d_param_3];
	ld.param.u32 	%r28, [_Z17calculateMovementPiPdS0_S0_iiS0_S0_S0_S0_d_param_4];
	ld.param.u32 	%r26, [_Z17calculateMovementPiPdS0_S0_iiS0_S0_S0_S0_d_param_5];
	ld.param.u64 	%rd10, [_Z17calculateMovementPiPdS0_S0_iiS0_S0_S0_S0_d_param_6];
	ld.param.u64 	%rd11, [_Z17calculateMovementPiPdS0_S0_iiS0_S0_S0_S0_d_param_7];
	cvta.to.global.u64 	%rd16, %rd12;
	cvta.to.global.u64 	%rd1, %rd15;
	cvta.to.global.u64 	%rd2, %rd14;
	cvta.to.global.u64 	%rd3, %rd13;
	mov.u32 	%r1, %tid.x;
	mov.u32 	%r2, %ntid.x;
	mul.wide.s32 	%rd17, %r28, 4;
	add.s64 	%rd4, %rd16, %rd17;
	ld.global.u32 	%r3, [%rd4];
	setp.eq.s32 	%p2, %r3, -1;
	mov.b32 	%r73, 0;
	@%p2 bra 	$L__BB1_2;
	shl.b32 	%r30, %r1, 2;
	mov.u32 	%r31, stack;
	add.s32 	%r32, %r31, %r30;
	st.shared.u32 	[%r32], %r3;
	mov.b32 	%r73, 1;
$L__BB1_2:
	ld.global.u32 	%r10, [%rd4+-4];
	setp.eq.s32 	%p3, %r10, -1;
	@%p3 bra 	$L__BB1_4;
	mad.lo.s32 	%r33, %r73, %r2, %r1;
	shl.b32 	%r34, %r33, 2;
	mov.u32 	%r35, stack;
	add.s32 	%r36, %r35, %r34;
	st.shared.u32 	[%r36], %r10;
	add.s32 	%r73, %r73, 1;
$L__BB1_4:
	ld.global.u32 	%r13, [%rd4+-8];
	setp.eq.s32 	%p4, %r13, -1;
	@%p4 bra 	$L__BB1_6;
	mad.lo.s32 	%r37, %r73, %r2, %r1;
	shl.b32 	%r38, %r37, 2;
	mov.u32 	%r39, stack;
	add.s32 	%r40, %r39, %r38;
	st.shared.u32 	[%r40], %r13;
	add.s32 	%r73, %r73, 1;
$L__BB1_6:
	ld.global.u32 	%r16, [%rd4+-12];
	setp.eq.s32 	%p5, %r16, -1;
	@%p5 bra 	$L__BB1_8;
	mad.lo.s32 	%r41, %r73, %r2, %r1;
	shl.b32 	%r42, %r41, 2;
	mov.u32 	%r43, stack;
	add.s32 	%r44, %r43, %r42;
	st.shared.u32 	[%r44], %r16;
	add.s32 	%r73, %r73, 1;
$L__BB1_8:
	setp.eq.s32 	%p6, %r73, 0;
	@%p6 bra 	$L__BB1_23;
	mov.u32 	%r45, %ctaid.x;
	mad.lo.s32 	%r46, %r2, %r45, %r1;
	mul.wide.s32 	%rd18, %r46, 8;
	add.s64 	%rd5, %rd3, %rd18;
	mov.f64 	%fd14, 0d4000000000000000;
	{
	.reg .b32 %temp; 
	mov.b64 	{%temp, %r4}, %fd14;
	}
	and.b32  	%r5, %r4, 2146435072;
	setp.eq.s32 	%p7, %r5, 1062207488;
	setp.lt.s32 	%p8, %r4, 0;
	selp.b32 	%r6, 0, 2146435072, %p8;
	and.b32  	%r47, %r4, 2147483647;
	setp.ne.s32 	%p9, %r47, 1071644672;
	and.pred  	%p1, %p7, %p9;
	add.s64 	%rd6, %rd2, %rd18;
	add.s64 	%rd7, %rd1, %rd18;
	cvta.to.global.u64 	%rd19, %rd10;
	add.s64 	%rd8, %rd19, %rd18;
	cvta.to.global.u64 	%rd20, %rd11;
	add.s64 	%rd9, %rd20, %rd18;
	mad.lo.s32 	%r48, %r2, %r73, %r1;
	shl.b32 	%r49, %r48, 2;
	mov.u32 	%r50, stack;
	add.s32 	%r76, %r50, %r49;
	shl.b32 	%r51, %r2, 2;
	neg.s32 	%r8, %r51;
$L__BB1_10:
	setp.lt.s32 	%p10, %r4, 0;
	setp.eq.s32 	%p11, %r5, 1062207488;
	ld.shared.u32 	%r21, [%r76];
	ld.global.f64 	%fd15, [%rd5];
	mul.wide.s32 	%rd21, %r21, 8;
	add.s64 	%rd22, %rd3, %rd21;
	ld.global.f64 	%fd16, [%rd22];
	sub.f64 	%fd1, %fd15, %fd16;
	{
	.reg .b32 %temp; 
	mov.b64 	{%temp, %r22}, %fd1;
	}
	abs.f64 	%fd2, %fd1;
	{ // callseq 0, 0
	.param .b64 param0;
	st.param.f64 	[param0], %fd2;
	.param .b64 retval0;
	call.uni (retval0), 
	__internal_accurate_pow, 
	(
	param0
	);
	ld.param.f64 	%fd17, [retval0];
	} // callseq 0
	setp.lt.s32 	%p13, %r22, 0;
	neg.f64 	%fd19, %fd17;
	selp.f64 	%fd20, %fd19, %fd17, %p11;
	selp.f64 	%fd21, %fd20, %fd17, %p13;
	setp.eq.f64 	%p14, %fd1, 0d0000000000000000;
	selp.b32 	%r52, %r22, 0, %p11;
	or.b32  	%r53, %r52, 2146435072;
	selp.b32 	%r54, %r53, %r52, %p10;
	mov.b32 	%r55, 0;
	mov.b64 	%fd22, {%r55, %r54};
	selp.f64 	%fd57, %fd22, %fd21, %p14;
	add.f64 	%fd23, %fd1, 0d4000000000000000;
	{
	.reg .b32 %temp; 
	mov.b64 	{%temp, %r56}, %fd23;
	}
	and.b32  	%r57, %r56, 2146435072;
	setp.ne.s32 	%p15, %r57, 2146435072;
	@%p15 bra 	$L__BB1_15;
	setp.num.f64 	%p16, %fd1, %fd1;
	@%p16 bra 	$L__BB1_13;
	mov.f64 	%fd24, 0d4000000000000000;
	add.rn.f64 	%fd57, %fd1, %fd24;
	bra.uni 	$L__BB1_15;
$L__BB1_13:
	setp.neu.f64 	%p17, %fd2, 0d7FF0000000000000;
	@%p17 bra 	$L__BB1_15;
	or.b32  	%r58, %r6, -2147483648;
	selp.b32 	%r59, %r58, %r6, %p1;
	selp.b32 	%r60, %r59, %r6, %p13;
	mov.b32 	%r61, 0;
	mov.b64 	%fd57, {%r61, %r60};
$L__BB1_15:
	ld.global.f64 	%fd25, [%rd6];
	mul.wide.s32 	%rd23, %r21, 8;
	add.s64 	%rd24, %rd2, %rd23;
	ld.global.f64 	%fd26, [%rd24];
	sub.f64 	%fd7, %fd25, %fd26;
	{
	.reg .b32 %temp; 
	mov.b64 	{%temp, %r23}, %fd7;
	}
	abs.f64 	%fd8, %fd7;
	{ // callseq 1, 0
	.param .b64 param0;
	st.param.f64 	[param0], %fd8;
	.param .b64 retval0;
	call.uni (retval0), 
	__internal_accurate_pow, 
	(
	param0
	);
	ld.param.f64 	%fd27, [retval0];
	} // callseq 1
	setp.lt.s32 	%p22, %r23, 0;
	neg.f64 	%fd29, %fd27;
	selp.f64 	%fd30, %fd29, %fd27, %p11;
	selp.f64 	%fd31, %fd30, %fd27, %p22;
	setp.eq.f64 	%p23, %fd7, 0d0000000000000000;
	selp.b32 	%r62, %r23, 0, %p11;
	or.b32  	%r63, %r62, 2146435072;
	selp.b32 	%r64, %r63, %r62, %p10;
	mov.b32 	%r65, 0;
	mov.b64 	%fd32, {%r65, %r64};
	selp.f64 	%fd58, %fd32, %fd31, %p23;
	add.f64 	%fd33, %fd7, 0d4000000000000000;
	{
	.reg .b32 %temp; 
	mov.b64 	{%temp, %r66}, %fd33;
	}
	and.b32  	%r67, %r66, 2146435072;
	setp.ne.s32 	%p24, %r67, 2146435072;
	@%p24 bra 	$L__BB1_20;
	setp.num.f64 	%p25, %fd7, %fd7;
	@%p25 bra 	$L__BB1_18;
	mov.f64 	%fd34, 0d4000000000000000;
	add.rn.f64 	%fd58, %fd7, %fd34;
	bra.uni 	$L__BB1_20;
$L__BB1_18:
	setp.neu.f64 	%p26, %fd8, 0d7FF0000000000000;
	@%p26 bra 	$L__BB1_20;
	or.b32  	%r68, %r6, -2147483648;
	selp.b32 	%r69, %r68, %r6, %p1;
	selp.b32 	%r70, %r69, %r6, %p22;
	mov.b32 	%r71, 0;
	mov.b64 	%fd58, {%r71, %r70};
$L__BB1_20:
	setp.eq.f64 	%p28, %fd7, 0d3FF0000000000000;
	selp.f64 	%fd35, 0d3FF0000000000000, %fd58, %p28;
	setp.eq.f64 	%p29, %fd1, 0d3FF0000000000000;
	selp.f64 	%fd36, 0d3FF0000000000000, %fd57, %p29;
	add.f64 	%fd13, %fd36, %fd35;
	add.s32 	%r73, %r73, -1;
	setp.ge.s32 	%p30, %r21, %r26;
	@%p30 bra 	$L__BB1_22;
	rsqrt.approx.f64 	%fd37, %fd13;
	mul.f64 	%fd38, %fd37, %fd37;
	mul.f64 	%fd39, %fd37, %fd38;
	ld.global.f64 	%fd40, [%rd7];
	ld.const.f64 	%fd41, [G];
	mul.f64 	%fd42, %fd41, %fd40;
	mul.wide.s32 	%rd25, %r21, 8;
	add.s64 	%rd26, %rd1, %rd25;
	ld.global.f64 	%fd43, [%rd26];
	mul.f64 	%fd44, %fd42, %fd43;
	div.rn.f64 	%fd45, %fd44, %fd39;
	mul.f64 	%fd46, %fd1, %fd45;
	ld.global.f64 	%fd47, [%rd8];
	sub.f64 	%fd48, %fd47, %fd46;
	st.global.f64 	[%rd8], %fd48;
	ld.global.f64 	%fd49, [%rd7];
	mul.f64 	%fd50, %fd41, %fd49;
	ld.global.f64 	%fd51, [%rd26];
	mul.f64 	%fd52, %fd50, %fd51;
	div.rn.f64 	%fd53, %fd52, %fd39;
	mul.f64 	%fd54, %fd7, %fd53;
	ld.global.f64 	%fd55, [%rd9];
	sub.f64 	%fd56, %fd55, %fd54;
	st.global.f64 	[%rd9], %fd56;
$L__BB1_22:
	add.s32 	%r76, %r76, %r8;
	setp.ne.s32 	%p31, %r73, 0;
	@%p31 bra 	$L__BB1_10;
$L__BB1_23:
	ret;

}
	// .globl	_Z19calculateCenterMassPiPdS0_S0_i
.visible .entry _Z19calculateCenterMassPiPdS0_S0_i(
	.param .u64 .ptr .align 1 _Z19calculateCenterMassPiPdS0_S0_i_param_0,
	.param .u64 .ptr .align 1 _Z19calculateCenterMassPiPdS0_S0_i_param_1,
	.param .u64 .ptr .align 1 _Z19calculateCenterMassPiPdS0_S0_i_param_2,
	.param .u64 .ptr .align 1 _Z19calculateCenterMassPiPdS0_S0_i_param_3,
	.param .u32 _Z19calculateCenterMassPiPdS0_S0_i_param_4
)
{
	.local .align 16 .b8 	__local_depot2[32];
	.reg .b64 	%SP;
	.reg .b64 	%SPL;
	.reg .pred 	%p<3>;
	.reg .b32 	%r<19>;
	.reg .b64 	%rd<16>;
	.reg .b64 	%fd<9>;

	mov.u64 	%SPL, __local_depot2;
	cvta.local.u64 	%SP, %SPL;
	ld.param.u64 	%rd5, [_Z19calculateCenterMassPiPdS0_S0_i_param_1];
	ld.param.u64 	%rd6, [_Z19calculateCenterMassPiPdS0_S0_i_param_2];
	ld.param.u64 	%rd7, [_Z19calculateCenterMassPiPdS0_S0_i_param_3];
	ld.param.u32 	%r6, [_Z19calculateCenterMassPiPdS0_S0_i_param_4];
	mov.u32 	%r7, %tid.x;
	mov.u32 	%r1, %ntid.x;
	mov.u32 	%r8, %ctaid.x;
	mad.lo.s32 	%r9, %r1, %r8, %r7;
	shl.b32 	%r10, %r9, 2;
	sub.s32 	%r11, %r6, %r10;
	add.s32 	%r18, %r11, -4;
	ld.global.u32 	%r12, [pPointer];
	setp.le.s32 	%p1, %r18, %r12;
	@%p1 bra 	$L__BB2_3;
	add.u64 	%rd8, %SP, 0;
	add.u64 	%rd1, %SPL, 0;
	mov.u32 	%r13, %nctaid.x;
	mul.lo.s32 	%r14, %r13, %r1;
	shl.b32 	%r3, %r14, 2;
	cvta.to.global.u64 	%rd2, %rd5;
	cvta.to.global.u64 	%rd3, %rd7;
	cvta.to.global.u64 	%rd4, %rd6;
	mov.u64 	%rd13, $str;
$L__BB2_2:
	mul.wide.s32 	%rd9, %r18, 8;
	add.s64 	%rd10, %rd2, %rd9;
	ld.global.f64 	%fd1, [%rd10];
	add.s64 	%rd11, %rd3, %rd9;
	ld.global.f64 	%fd2, [%rd11];
	div.rn.f64 	%fd3, %fd1, %fd2;
	st.global.f64 	[%rd10], %fd3;
	add.s64 	%rd12, %rd4, %rd9;
	ld.global.f64 	%fd4, [%rd12];
	ld.global.f64 	%fd5, [%rd11];
	div.rn.f64 	%fd6, %fd4, %fd5;
	st.global.f64 	[%rd12], %fd6;
	ld.global.f64 	%fd7, [%rd11];
	ld.global.f64 	%fd8, [%rd10];
	st.local.u32 	[%rd1], %r18;
	st.local.f64 	[%rd1+8], %fd7;
	st.local.v2.f64 	[%rd1+16], {%fd8, %fd6};
	cvta.global.u64 	%rd14, %rd13;
	{ // callseq 2, 0
	.param .b64 param0;
	st.param.b64 	[param0], %rd14;
	.param .b64 param1;
	st.param.b64 	[param1], %rd8;
	.param .b32 retval0;
	call.uni (retval0), 
	vprintf, 
	(
	param0, 
	param1
	);
	ld.param.b32 	%r15, [retval0];
	} // callseq 2
	sub.s32 	%r18, %r18, %r3;
	ld.global.u32 	%r17, [pPointer];
	setp.gt.s32 	%p2, %r18, %r17;
	@%p2 bra 	$L__BB2_2;
$L__BB2_3:
	ret;

}
	// .globl	_Z10createTreePdS_S_S_S_S_S_Piii
.visible .entry _Z10createTreePdS_S_S_S_S_S_Piii(
	.param .u64 .ptr .align 1 _Z10createTreePdS_S_S_S_S_S_Piii_param_0,
	.param .u64 .ptr .align 1 _Z10createTreePdS_S_S_S_S_S_Piii_param_1,
	.param .u64 .ptr .align 1 _Z10createTreePdS_S_S_S_S_S_Piii_param_2,
	.param .u64 .ptr .align 1 _Z10createTreePdS_S_S_S_S_S_Piii_param_3,
	.param .u64 .ptr .align 1 _Z10createTreePdS_S_S_S_S_S_Piii_param_4,
	.param .u64 .ptr .align 1 _Z10createTreePdS_S_S_S_S_S_Piii_param_5,
	.param .u64 .ptr .align 1 _Z10createTreePdS_S_S_S_S_S_Piii_param_6,
	.param .u64 .ptr .align 1 _Z10createTreePdS_S_S_S_S_S_Piii_param_7,
	.param .u32 _Z10createTreePdS_S_S_S_S_S_Piii_param_8,
	.param .u32 _Z10createTreePdS_S_S_S_S_S_Piii_param_9
)
{
	.local .align 8 .b8 	__local_depot3[8];
	.reg .b64 	%SP;
	.reg .b64 	%SPL;
	.reg .pred 	%p<32>;
	.reg .b32 	%r<63>;
	.reg .b64 	%rd<66>;
	.reg .b64 	%fd<117>;

	mov.u64 	%SPL, __local_depot3;
	cvta.local.u64 	%SP, %SPL;
	ld.param.u64 	%rd12, [_Z10createTreePdS_S_S_S_S_S_Piii_param_0];
	ld.param.u64 	%rd13, [_Z10createTreePdS_S_S_S_S_S_Piii_param_1];
	ld.param.u64 	%rd14, [_Z10createTreePdS_S_S_S_S_S_Piii_param_2];
	ld.param.u64 	%rd8, [_Z10createTreePdS_S_S_S_S_S_Piii_param_3];
	ld.param.u64 	%rd9, [_Z10createTreePdS_S_S_S_S_S_Piii_param_4];
	ld.param.u64 	%rd10, [_Z10createTreePdS_S_S_S_S_S_Piii_param_5];
	ld.param.u64 	%rd11, [_Z10createTreePdS_S_S_S_S_S_Piii_param_6];
	ld.param.u64 	%rd15, [_Z10createTreePdS_S_S_S_S_S_Piii_param_7];
	ld.param.u32 	%r61, [_Z10createTreePdS_S_S_S_S_S_Piii_param_8];
	ld.param.u32 	%r27, [_Z10createTreePdS_S_S_S_S_S_Piii_param_9];
	cvta.to.global.u64 	%rd1, %rd14;
	cvta.to.global.u64 	%rd2, %rd15;
	cvta.to.global.u64 	%rd3, %rd13;
	cvta.to.global.u64 	%rd4, %rd12;
	mov.u32 	%r28, %tid.x;
	mov.u32 	%r29, %ntid.x;
	mov.u32 	%r30, %ctaid.x;
	mad.lo.s32 	%r1, %r29, %r30, %r28;
	setp.gt.s32 	%p3, %r1, %r27;
	@%p3 bra 	$L__BB3_16;
	cvta.to.global.u64 	%rd16, %rd8;
	cvta.to.global.u64 	%rd17, %rd9;
	cvta.to.global.u64 	%rd18, %rd10;
	cvta.to.global.u64 	%rd19, %rd11;
	ld.global.f64 	%fd113, [%rd16];
	ld.global.f64 	%fd114, [%rd17];
	ld.global.f64 	%fd115, [%rd18];
	ld.global.f64 	%fd116, [%rd19];
	mul.wide.s32 	%rd20, %r1, 8;
	add.s64 	%rd5, %rd3, %rd20;
	mov.pred 	%p30, 0;
	add.s64 	%rd6, %rd4, %rd20;
$L__BB3_2:
	mov.f64 	%fd105, %fd113;
	@%p30 bra 	$L__BB3_5;
	ld.global.f64 	%fd44, [%rd6];
	sub.f64 	%fd45, %fd116, %fd115;
	fma.rn.f64 	%fd46, %fd45, 0d3FE0000000000000, %fd115;
	setp.gtu.f64 	%p5, %fd44, %fd46;
	selp.b32 	%r62, 0, 2, %p5;
	selp.f64 	%fd115, %fd46, %fd115, %p5;
	selp.f64 	%fd116, %fd116, %fd46, %p5;
	ld.global.f64 	%fd47, [%rd5];
	sub.f64 	%fd48, %fd113, %fd114;
	fma.rn.f64 	%fd11, %fd48, 0d3FE0000000000000, %fd114;
	setp.leu.f64 	%p6, %fd47, %fd11;
	mov.f64 	%fd105, %fd11;
	@%p6 bra 	$L__BB3_5;
	add.s32 	%r62, %r62, 1;
	mov.f64 	%fd105, %fd113;
	mov.f64 	%fd114, %fd11;
$L__BB3_5:
	sub.s32 	%r32, %r61, %r62;
	mul.wide.s32 	%rd22, %r32, 4;
	add.s64 	%rd23, %rd2, %rd22;
	ld.global.u32 	%r58, [%rd23];
	setp.lt.s32 	%p7, %r58, %r27;
	@%p7 bra 	$L__BB3_7;
$L__BB3_6:
	mov.u32 	%r61, %r58;
	ld.global.f64 	%fd49, [%rd6];
	sub.f64 	%fd50, %fd116, %fd115;
	fma.rn.f64 	%fd51, %fd50, 0d3FE0000000000000, %fd115;
	setp.gtu.f64 	%p8, %fd49, %fd51;
	selp.b32 	%r33, 0, 2, %p8;
	selp.f64 	%fd115, %fd51, %fd115, %p8;
	selp.f64 	%fd116, %fd116, %fd51, %p8;
	ld.global.f64 	%fd52, [%rd5];
	sub.f64 	%fd53, %fd105, %fd114;
	fma.rn.f64 	%fd54, %fd53, 0d3FE0000000000000, %fd114;
	setp.gt.f64 	%p9, %fd52, %fd54;
	selp.u32 	%r34, 1, 0, %p9;
	or.b32  	%r62, %r33, %r34;
	selp.f64 	%fd105, %fd105, %fd54, %p9;
	selp.f64 	%fd114, %fd54, %fd114, %p9;
	mul.wide.s32 	%rd24, %r61, 8;
	add.s64 	%rd25, %rd4, %rd24;
	mul.wide.s32 	%rd26, %r1, 8;
	add.s64 	%rd27, %rd1, %rd26;
	ld.global.f64 	%fd55, [%rd27];
	mul.f64 	%fd56, %fd55, %fd49;
	atom.global.add.f64 	%fd57, [%rd25], %fd56;
	add.s64 	%rd28, %rd3, %rd24;
	ld.global.f64 	%fd58, [%rd27];
	ld.global.f64 	%fd59, [%rd5];
	mul.f64 	%fd60, %fd58, %fd59;
	atom.global.add.f64 	%fd61, [%rd28], %fd60;
	add.s64 	%rd29, %rd1, %rd24;
	ld.global.f64 	%fd62, [%rd27];
	atom.global.add.f64 	%fd63, [%rd29], %fd62;
	sub.s32 	%r35, %r61, %r62;
	mul.wide.s32 	%rd30, %r35, 4;
	add.s64 	%rd31, %rd2, %rd30;
	ld.global.u32 	%r58, [%rd31];
	setp.ge.s32 	%p10, %r58, %r27;
	@%p10 bra 	$L__BB3_6;
$L__BB3_7:
	setp.eq.s32 	%p12, %r58, -2;
	mov.pred 	%p31, -1;
	mov.f64 	%fd113, %fd105;
	@%p12 bra 	$L__BB3_15;
	sub.s32 	%r57, %r61, %r62;
	mul.wide.s32 	%rd32, %r57, 4;
	add.s64 	%rd7, %rd2, %rd32;
	atom.relaxed.global.cas.b32 	%r36, [%rd7], %r58, -2;
	setp.ne.s32 	%p14, %r36, %r58;
	mov.f64 	%fd113, %fd105;
	@%p14 bra 	$L__BB3_15;
	setp.eq.s32 	%p15, %r58, -1;
	@%p15 bra 	$L__BB3_17;
	setp.lt.s32 	%p16, %r58, 0;
	setp.ge.s32 	%p17, %r58, %r27;
	or.pred  	%p18, %p16, %p17;
	@%p18 bra 	$L__BB3_14;
$L__BB3_11:
	atom.global.add.u32 	%r61, [pPointer], -4;
	add.s32 	%r37, %r61, -3;
	setp.ge.s32 	%p19, %r37, %r27;
	@%p19 bra 	$L__BB3_13;
	mov.u64 	%rd62, $str$1;
	cvta.global.u64 	%rd63, %rd62;
	{ // callseq 4, 0
	.param .b64 param0;
	st.param.b64 	[param0], %rd63;
	.param .b64 param1;
	st.param.b64 	[param1], 0;
	.param .b32 retval0;
	call.uni (retval0), 
	vprintf, 
	(
	param0, 
	param1
	);
	ld.param.b32 	%r48, [retval0];
	} // callseq 4
	bra.uni 	$L__BB3_16;
$L__BB3_13:
	mul.wide.s32 	%rd33, %r61, 4;
	add.s64 	%rd34, %rd2, %rd33;
	mov.b32 	%r38, -1;
	st.global.u32 	[%rd34], %r38;
	st.global.u32 	[%rd34+-4], %r38;
	st.global.u32 	[%rd34+-8], %r38;
	st.global.u32 	[%rd34+-12], %r38;
	mul.wide.u32 	%rd35, %r58, 8;
	add.s64 	%rd36, %rd4, %rd35;
	ld.global.f64 	%fd64, [%rd36];
	add.u64 	%rd37, %SP, 0;
	add.u64 	%rd38, %SPL, 0;
	st.local.f64 	[%rd38], %fd64;
	mov.u64 	%rd39, $str$2;
	cvta.global.u64 	%rd40, %rd39;
	{ // callseq 3, 0
	.param .b64 param0;
	st.param.b64 	[param0], %rd40;
	.param .b64 param1;
	st.param.b64 	[param1], %rd37;
	.param .b32 retval0;
	call.uni (retval0), 
	vprintf, 
	(
	param0, 
	param1
	);
	ld.param.b32 	%r39, [retval0];
	} // callseq 3
	ld.global.f64 	%fd65, [%rd36];
	sub.f64 	%fd66, %fd116, %fd115;
	fma.rn.f64 	%fd67, %fd66, 0d3FE0000000000000, %fd115;
	setp.le.f64 	%p20, %fd65, %fd67;
	selp.b32 	%r41, -2, 0, %p20;
	add.s64 	%rd41, %rd3, %rd35;
	ld.global.f64 	%fd68, [%rd41];
	sub.f64 	%fd69, %fd105, %fd114;
	fma.rn.f64 	%fd70, %fd69, 0d3FE0000000000000, %fd114;
	setp.gt.f64 	%p21, %fd68, %fd70;
	selp.s32 	%r42, -1, 0, %p21;
	add.s64 	%rd42, %rd1, %rd35;
	ld.global.f64 	%fd71, [%rd42];
	mul.wide.s32 	%rd43, %r61, 8;
	add.s64 	%rd44, %rd4, %rd43;
	ld.global.f64 	%fd72, [%rd44];
	fma.rn.f64 	%fd73, %fd71, %fd65, %fd72;
	st.global.f64 	[%rd44], %fd73;
	ld.global.f64 	%fd74, [%rd42];
	ld.global.f64 	%fd75, [%rd41];
	add.s64 	%rd45, %rd3, %rd43;
	ld.global.f64 	%fd76, [%rd45];
	fma.rn.f64 	%fd77, %fd74, %fd75, %fd76;
	st.global.f64 	[%rd45], %fd77;
	ld.global.f64 	%fd78, [%rd42];
	add.s64 	%rd46, %rd1, %rd43;
	ld.global.f64 	%fd79, [%rd46];
	add.f64 	%fd80, %fd78, %fd79;
	st.global.f64 	[%rd46], %fd80;
	mul.wide.u32 	%rd47, %r58, 4;
	add.s64 	%rd48, %rd2, %rd47;
	st.global.u32 	[%rd48], %r61;
	add.s32 	%r43, %r41, %r61;
	add.s32 	%r44, %r43, %r42;
	mul.wide.s32 	%rd49, %r44, 4;
	add.s64 	%rd50, %rd2, %rd49;
	st.global.u32 	[%rd50], %r58;
	mul.wide.s32 	%rd51, %r1, 8;
	add.s64 	%rd52, %rd4, %rd51;
	ld.global.f64 	%fd81, [%rd52];
	setp.gtu.f64 	%p22, %fd81, %fd67;
	selp.b32 	%r45, 0, 2, %p22;
	selp.f64 	%fd115, %fd67, %fd115, %p22;
	selp.f64 	%fd116, %fd116, %fd67, %p22;
	ld.global.f64 	%fd82, [%rd5];
	setp.gt.f64 	%p23, %fd82, %fd70;
	selp.u32 	%r46, 1, 0, %p23;
	or.b32  	%r62, %r45, %r46;
	selp.f64 	%fd105, %fd105, %fd70, %p23;
	selp.f64 	%fd114, %fd70, %fd114, %p23;
	add.s64 	%rd53, %rd1, %rd51;
	ld.global.f64 	%fd83, [%rd53];
	ld.global.f64 	%fd84, [%rd44];
	fma.rn.f64 	%fd85, %fd83, %fd81, %fd84;
	st.global.f64 	[%rd44], %fd85;
	ld.global.f64 	%fd86, [%rd53];
	ld.global.f64 	%fd87, [%rd5];
	ld.global.f64 	%fd88, [%rd45];
	fma.rn.f64 	%fd89, %fd86, %fd87, %fd88;
	st.global.f64 	[%rd45], %fd89;
	ld.global.f64 	%fd90, [%rd53];
	ld.global.f64 	%fd91, [%rd46];
	add.f64 	%fd92, %fd90, %fd91;
	st.global.f64 	[%rd46], %fd92;
	sub.s32 	%r19, %r61, %r62;
	mul.wide.s32 	%rd54, %r19, 4;
	add.s64 	%rd55, %rd2, %rd54;
	ld.global.u32 	%r58, [%rd55];
	mov.b32 	%r47, -2;
	st.global.u32 	[%rd55], %r47;
	membar.gl;
	mul.wide.s32 	%rd56, %r57, 4;
	add.s64 	%rd57, %rd2, %rd56;
	st.global.u32 	[%rd57], %r61;
	setp.gt.s32 	%p24, %r58, -1;
	setp.lt.s32 	%p25, %r58, %r27;
	and.pred  	%p26, %p24, %p25;
	mov.u32 	%r57, %r19;
	@%p26 bra 	$L__BB3_11;
$L__BB3_14:
	mul.wide.s32 	%rd58, %r1, 4;
	add.s64 	%rd59, %rd2, %rd58;
	st.global.u32 	[%rd59], %r61;
	mul.wide.s32 	%rd60, %r57, 4;
	add.s64 	%rd61, %rd2, %rd60;
	st.global.u32 	[%rd61], %r1;
	mov.pred 	%p31, 0;
	mov.f64 	%fd113, %fd105;
$L__BB3_15:
	mov.pred 	%p30, -1;
	@%p31 bra 	$L__BB3_2;
$L__BB3_16:
	ret;
$L__BB3_17:
	mul.wide.s32 	%rd64, %r1, 4;
	add.s64 	%rd65, %rd2, %rd64;
	st.global.u32 	[%rd65], %r61;
	st.global.u32 	[%rd7], %r1;
	mov.pred 	%p31, 0;
	mov.f64 	%fd113, %fd105;
	bra.uni 	$L__BB3_15;

}
	// .globl	_Z10setPointeri
.visible .entry _Z10setPointeri(
	.param .u32 _Z10setPointeri_param_0
)
{
	.reg .b32 	%r<3>;

	ld.param.u32 	%r1, [_Z10setPointeri_param_0];
	add.s32 	%r2, %r1, -5;
	st.global.u32 	[pPointer], %r2;
	ret;

}
	// .globl	_Z4set0Pi
.visible .entry _Z4set0Pi(
	.param .u64 .ptr .align 1 _Z4set0Pi_param_0
)
{
	.reg .b32 	%r<4>;
	.reg .b64 	%rd<7>;

	ld.param.u64 	%rd1, [_Z4set0Pi_param_0];
	cvta.to.global.u64 	%rd2, %rd1;
	ld.global.u32 	%r1, [pPointer];
	mul.wide.s32 	%rd3, %r1, 4;
	add.s64 	%rd4, %rd2, %rd3;
	mov.b32 	%r2, 0;
	st.global.u32 	[%rd4], %r2;
	ld.global.u32 	%r3, [pPointer];
	mul.wide.s32 	%rd5, %r3, 4;
	add.s64 	%rd6, %rd2, %rd5;
	st.global.u32 	[%rd6+-4], %r2;
	ret;

}
.func  (.param .b64 func_retval0) __internal_accurate_pow(
	.param .b64 __internal_accurate_pow_param_0
)
{
	.reg .pred 	%p<8>;
	.reg .b32 	%r<49>;
	.reg .b32 	%f<3>;
	.reg .b64 	%fd<109>;

	ld.param.f64 	%fd10, [__internal_accurate_pow_param_0];
	{
	.reg .b32 %temp; 
	mov.b64 	{%temp, %r46}, %fd10;
	}
	{
	.reg .b32 %temp; 
	mov.b64 	{%r45, %temp}, %fd10;
	}
	shr.u32 	%r47, %r46, 20;
	setp.gt.u32 	%p1, %r46, 1048575;
	@%p1 bra 	$L__BB6_2;
	mul.f64 	%fd11, %fd10, 0d4350000000000000;
	{
	.reg .b32 %temp; 
	mov.b64 	{%temp, %r46}, %fd11;
	}
	{
	.reg .b32 %temp; 
	mov.b64 	{%r45, %temp}, %fd11;
	}
	shr.u32 	%r16, %r46, 20;
	add.s32 	%r47, %r16, -54;
$L__BB6_2:
	add.s32 	%r48, %r47, -1023;
	and.b32  	%r17, %r46, -2146435073;
	or.b32  	%r18, %r17, 1072693248;
	mov.b64 	%fd107, {%r45, %r18};
	setp.lt.u32 	%p2, %r18, 1073127583;
	@%p2 bra 	$L__BB6_4;
	{
	.reg .b32 %temp; 
	mov.b64 	{%r19, %temp}, %fd107;
	}
	{
	.reg .b32 %temp; 
	mov.b64 	{%temp, %r20}, %fd107;
	}
	add.s32 	%r21, %r20, -1048576;
	mov.b64 	%fd107, {%r19, %r21};
	add.s32 	%r48, %r47, -1022;
$L__BB6_4:
	add.f64 	%fd12, %fd107, 0dBFF0000000000000;
	add.f64 	%fd13, %fd107, 0d3FF0000000000000;
	rcp.approx.ftz.f64 	%fd14, %fd13;
	neg.f64 	%fd15, %fd13;
	fma.rn.f64 	%fd16, %fd15, %fd14, 0d3FF0000000000000;
	fma.rn.f64 	%fd17, %fd16, %fd16, %fd16;
	fma.rn.f64 	%fd18, %fd17, %fd14, %fd14;
	mul.f64 	%fd19, %fd12, %fd18;
	fma.rn.f64 	%fd20, %fd12, %fd18, %fd19;
	mul.f64 	%fd21, %fd20, %fd20;
	fma.rn.f64 	%fd22, %fd21, 0d3EB0F5FF7D2CAFE2, 0d3ED0F5D241AD3B5A;
	fma.rn.f64 	%fd23, %fd22, %fd21, 0d3EF3B20A75488A3F;
	fma.rn.f64 	%fd24, %fd23, %fd21, 0d3F1745CDE4FAECD5;
	fma.rn.f64 	%fd25, %fd24, %fd21, 0d3F3C71C7258A578B;
	fma.rn.f64 	%fd26, %fd25, %fd21, 0d3F6249249242B910;
	fma.rn.f64 	%fd27, %fd26, %fd21, 0d3F89999999999DFB;
	sub.f64 	%fd28, %fd12, %fd20;
	add.f64 	%fd29, %fd28, %fd28;
	neg.f64 	%fd30, %fd20;
	fma.rn.f64 	%fd31, %fd30, %fd12, %fd29;
	mul.f64 	%fd32, %fd18, %fd31;
	fma.rn.f64 	%fd33, %fd21, %fd27, 0d3FB5555555555555;
	mov.f64 	%fd34, 0d3FB5555555555555;
	sub.f64 	%fd35, %fd34, %fd33;
	fma.rn.f64 	%fd36, %fd21, %fd27, %fd35;
	add.f64 	%fd37, %fd36, 0dBC46A4CB00B9E7B0;
	add.f64 	%fd38, %fd33, %fd37;
	sub.f64 	%fd39, %fd33, %fd38;
	add.f64 	%fd40, %fd37, %fd39;
	mul.rn.f64 	%fd41, %fd20, %fd20;
	neg.f64 	%fd42, %fd41;
	fma.rn.f64 	%fd43, %fd20, %fd20, %fd42;
	{
	.reg .b32 %temp; 
	mov.b64 	{%r22, %temp}, %fd32;
	}
	{
	.reg .b32 %temp; 
	mov.b64 	{%temp, %r23}, %fd32;
	}
	add.s32 	%r24, %r23, 1048576;
	mov.b64 	%fd44, {%r22, %r24};
	fma.rn.f64 	%fd45, %fd20, %fd44, %fd43;
	mul.rn.f64 	%fd46, %fd41, %fd20;
	neg.f64 	%fd47, %fd46;
	fma.rn.f64 	%fd48, %fd41, %fd20, %fd47;
	fma.rn.f64 	%fd49, %fd41, %fd32, %fd48;
	fma.rn.f64 	%fd50, %fd45, %fd20, %fd49;
	mul.rn.f64 	%fd51, %fd38, %fd46;
	neg.f64 	%fd52, %fd51;
	fma.rn.f64 	%fd53, %fd38, %fd46, %fd52;
	fma.rn.f64 	%fd54, %fd38, %fd50, %fd53;
	fma.rn.f64 	%fd55, %fd40, %fd46, %fd54;
	add.f64 	%fd56, %fd51, %fd55;
	sub.f64 	%fd57, %fd51, %fd56;
	add.f64 	%fd58, %fd55, %fd57;
	add.f64 	%fd59, %fd20, %fd56;
	sub.f64 	%fd60, %fd20, %fd59;
	add.f64 	%fd61, %fd56, %fd60;
	add.f64 	%fd62, %fd58, %fd61;
	add.f64 	%fd63, %fd32, %fd62;
	add.f64 	%fd64, %fd59, %fd63;
	sub.f64 	%fd65, %fd59, %fd64;
	add.f64 	%fd66, %fd63, %fd65;
	xor.b32  	%r25, %r48, -2147483648;
	mov.b32 	%r26, 1127219200;
	mov.b64 	%fd67, {%r25, %r26};
	mov.b32 	%r27, -2147483648;
	mov.b64 	%fd68, {%r27, %r26};
	sub.f64 	%fd69, %fd67, %fd68;
	fma.rn.f64 	%fd70, %fd69, 0d3FE62E42FEFA39EF, %fd64;
	fma.rn.f64 	%fd71, %fd69, 0dBFE62E42FEFA39EF, %fd70;
	sub.f64 	%fd72, %fd71, %fd64;
	sub.f64 	%fd73, %fd66, %fd72;
	fma.rn.f64 	%fd74, %fd69, 0d3C7ABC9E3B39803F, %fd73;
	add.f64 	%fd75, %fd70, %fd74;
	sub.f64 	%fd76, %fd70, %fd75;
	add.f64 	%fd77, %fd74, %fd76;
	mov.f64 	%fd78, 0d4000000000000000;
	{
	.reg .b32 %temp; 
	mov.b64 	{%temp, %r28}, %fd78;
	}
	{
	.reg .b32 %temp; 
	mov.b64 	{%r29, %temp}, %fd78;
	}
	shl.b32 	%r30, %r28, 1;
	setp.gt.u32 	%p3, %r30, -33554433;
	and.b32  	%r31, %r28, -15728641;
	selp.b32 	%r32, %r31, %r28, %p3;
	mov.b64 	%fd79, {%r29, %r32};
	mul.rn.f64 	%fd80, %fd75, %fd79;
	neg.f64 	%fd81, %fd80;
	fma.rn.f64 	%fd82, %fd75, %fd79, %fd81;
	fma.rn.f64 	%fd83, %fd77, %fd79, %fd82;
	add.f64 	%fd4, %fd80, %fd83;
	sub.f64 	%fd84, %fd80, %fd4;
	add.f64 	%fd5, %fd83, %fd84;
	fma.rn.f64 	%fd85, %fd4, 0d3FF71547652B82FE, 0d4338000000000000;
	{
	.reg .b32 %temp; 
	mov.b64 	{%r13, %temp}, %fd85;
	}
	mov.f64 	%fd86, 0dC338000000000000;
	add.rn.f64 	%fd87, %fd85, %fd86;
	fma.rn.f64 	%fd88, %fd87, 0dBFE62E42FEFA39EF, %fd4;
	fma.rn.f64 	%fd89, %fd87, 0dBC7ABC9E3B39803F, %fd88;
	fma.rn.f64 	%fd90, %fd89, 0d3E5ADE1569CE2BDF, 0d3E928AF3FCA213EA;
	fma.rn.f64 	%fd91, %fd90, %fd89, 0d3EC71DEE62401315;
	fma.rn.f64 	%fd92, %fd91, %fd89, 0d3EFA01997C89EB71;
	fma.rn.f64 	%fd93, %fd92, %fd89, 0d3F2A01A014761F65;
	fma.rn.f64 	%fd94, %fd93, %fd89, 0d3F56C16C1852B7AF;
	fma.rn.f64 	%fd95, %fd94, %fd89, 0d3F81111111122322;
	fma.rn.f64 	%fd96, %fd95, %fd89, 0d3FA55555555502A1;
	fma.rn.f64 	%fd97, %fd96, %fd89, 0d3FC5555555555511;
	fma.rn.f64 	%fd98, %fd97, %fd89, 0d3FE000000000000B;
	fma.rn.f64 	%fd99, %fd98, %fd89, 0d3FF0000000000000;
	fma.rn.f64 	%fd100, %fd99, %fd89, 0d3FF0000000000000;
	{
	.reg .b32 %temp; 
	mov.b64 	{%r14, %temp}, %fd100;
	}
	{
	.reg .b32 %temp; 
	mov.b64 	{%temp, %r15}, %fd100;
	}
	shl.b32 	%r33, %r13, 20;
	add.s32 	%r34, %r33, %r15;
	mov.b64 	%fd108, {%r14, %r34};
	{
	.reg .b32 %temp; 
	mov.b64 	{%temp, %r35}, %fd4;
	}
	mov.b32 	%f2, %r35;
	abs.f32 	%f1, %f2;
	setp.lt.f32 	%p4, %f1, 0f4086232B;
	@%p4 bra 	$L__BB6_7;
	setp.lt.f64 	%p5, %fd4, 0d0000000000000000;
	add.f64 	%fd101, %fd4, 0d7FF0000000000000;
	selp.f64 	%fd108, 0d0000000000000000, %fd101, %p5;
	setp.geu.f32 	%p6, %f1, 0f40874800;
	@%p6 bra 	$L__BB6_7;
	shr.u32 	%r36, %r13, 31;
	add.s32 	%r37, %r13, %r36;
	shr.s32 	%r38, %r37, 1;
	shl.b32 	%r39, %r38, 20;
	add.s32 	%r40, %r15, %r39;
	mov.b64 	%fd102, {%r14, %r40};
	sub.s32 	%r41, %r13, %r38;
	shl.b32 	%r42, %r41, 20;
	add.s32 	%r43, %r42, 1072693248;
	mov.b32 	%r44, 0;
	mov.b64 	%fd103, {%r44, %r43};
	mul.f64 	%fd108, %fd103, %fd102;
$L__BB6_7:
	abs.f64 	%fd104, %fd108;
	setp.eq.f64 	%p7, %fd104, 0d7FF0000000000000;
	fma.rn.f64 	%fd105, %fd108, %fd5, %fd108;
	selp.f64 	%fd106, %fd108, %fd105, %p7;
	st.param.f64 	[func_retval0], %fd106;
	ret;

}


// ===== COMPILED SASS (sm_100) =====

	.target	sm_100

	.elftype	@"ET_EXEC"


//--------------------- .note.nv.tkinfo           --------------------------
	.section	.note.nv.tkinfo,"",@"SHT_NOTE"
	.sectionflags	@"SHF_NOTE_NV_TKINFO"
	.tkinfo
        /*0018*/ 	.word	0x00000002
        /*0030*/ 	.string	""
        /*0030*/ 	.string	"ptxas"
        /*0030*/ 	.string	"Cuda compilation tools, release 13.0, V13.0.88"
        /*0030*/ 	.string	"Build cuda_13.0.r13.0/compiler.36424714_0"
        /*0030*/ 	.string	"-arch sm_100 -m 64 "



//--------------------- .note.nv.cuinfo           --------------------------
	.section	.note.nv.cuinfo,"",@"SHT_NOTE"
	.sectionflags	@"SHF_NOTE_NV_CUINFO"
        /*0018*/ 	.short	0x0002
        /*001a*/ 	.short	0x0064
        /*001c*/ 	.short	0x0082
	.zero		2


//--------------------- .nv.info                  --------------------------
	.section	.nv.info,"",@"SHT_CUDA_INFO"
	.align	4


	//----- nvinfo : EIATTR_REGCOUNT
	.align		4
        /*0000*/ 	.byte	0x04, 0x2f
        /*0002*/ 	.short	(.L_8 - .L_7)
	.align		4
.L_7:
        /*0004*/ 	.word	index@(_Z11boundingBoxPdS_iS_S_S_S_Pi)
        /*0008*/ 	.word	0x00000018


	//----- nvinfo : EIATTR_FRAME_SIZE
	.align		4
.L_8:
        /*000c*/ 	.byte	0x04, 0x11
        /*000e*/ 	.short	(.L_10 - .L_9)
	.align		4
.L_9:
        /*0010*/ 	.word	index@(_Z11boundingBoxPdS_iS_S_S_S_Pi)
        /*0014*/ 	.word	0x00000000


	//----- nvinfo : EIATTR_REGCOUNT
	.align		4
.L_10:
        /*0018*/ 	.byte	0x04, 0x2f
        /*001a*/ 	.short	(.L_12 - .L_11)
	.align		4
.L_11:
        /*001c*/ 	.word	index@(_Z17calculateMovementPiPdS0_S0_iiS0_S0_S0_S0_d)
        /*0020*/ 	.word	0x0000002e


	//----- nvinfo : EIATTR_FRAME_SIZE
	.align		4
.L_12:
        /*0024*/ 	.byte	0x04, 0x11
        /*0026*/ 	.short	(.L_14 - .L_13)
	.align		4
.L_13:
        /*0028*/ 	.word	index@($_Z17calculateMovementPiPdS0_S0_iiS0_S0_S0_S0_d$__internal_accurate_pow)
        /*002c*/ 	.word	0x00000000


	//----- nvinfo : EIATTR_FRAME_SIZE
	.align		4
.L_14:
        /*0030*/ 	.byte	0x04, 0x11
        /*0032*/ 	.short	(.L_16 - .L_15)
	.align		4
.L_15:
        /*0034*/ 	.word	index@($__internal_2_$__cuda_sm20_drsqrt_f64_slowpath_v2)
        /*0038*/ 	.word	0x00000000


	//----- nvinfo : EIATTR_FRAME_SIZE
	.align		4
.L_16:
        /*003c*/ 	.byte	0x04, 0x11
        /*003e*/ 	.short	(.L_18 - .L_17)
	.align		4
.L_17:
        /*0040*/ 	.word	index@($__internal_1_$__cuda_sm20_div_rn_f64_full)
        /*0044*/ 	.word	0x00000000


	//----- nvinfo : EIATTR_FRAME_SIZE
	.align		4
.L_18:
        /*0048*/ 	.byte	0x04, 0x11
        /*004a*/ 	.short	(.L_20 - .L_19)
	.align		4
.L_19:
        /*004c*/ 	.word	index@(_Z17calculateMovementPiPdS0_S0_iiS0_S0_S0_S0_d)
        /*0050*/ 	.word	0x00000000


	//----- nvinfo : EIATTR_REGCOUNT
	.align		4
.L_20:
        /*0054*/ 	.byte	0x04, 0x2f
        /*0056*/ 	.short	(.L_22 - .L_21)
	.align		4
.L_21:
        /*0058*/ 	.word	index@(_Z19calculateCenterMassPiPdS0_S0_i)
        /*005c*/ 	.word	0x0000001f


	//----- nvinfo : EIATTR_FRAME_SIZE
	.align		4
.L_22:
        /*0060*/ 	.byte	0x04, 0x11
        /*0062*/ 	.short	(.L_24 - .L_23)
	.align		4
.L_23:
        /*0064*/ 	.word	index@($__internal_0_$__cuda_sm20_div_rn_f64_full)
        /*0068*/ 	.word	0x00000020


	//----- nvinfo : EIATTR_FRAME_SIZE
	.align		4
.L_24:
        /*006c*/ 	.byte	0x04, 0x11
        /*006e*/ 	.short	(.L_26 - .L_25)
	.align		4
.L_25:
        /*0070*/ 	.word	index@(_Z19calculateCenterMassPiPdS0_S0_i)
        /*0074*/ 	.word	0x00000020


	//----- nvinfo : EIATTR_REGCOUNT
	.align		4
.L_26:
        /*0078*/ 	.byte	0x04, 0x2f
        /*007a*/ 	.short	(.L_28 - .L_27)
	.align		4
.L_27:
        /*007c*/ 	.word	index@(_Z10createTreePdS_S_S_S_S_S_Piii)
        /*0080*/ 	.word	0x0000002c


	//----- nvinfo : EIATTR_FRAME_SIZE
	.align		4
.L_28:
        /*0084*/ 	.byte	0x04, 0x11
        /*0086*/ 	.short	(.L_30 - .L_29)
	.align		4
.L_29:
        /*0088*/ 	.word	index@(_Z10createTreePdS_S_S_S_S_S_Piii)
        /*008c*/ 	.word	0x00000008


	//----- nvinfo : EIATTR_REGCOUNT
	.align		4
.L_30:
        /*0090*/ 	.byte	0x04, 0x2f
        /*0092*/ 	.short	(.L_32 - .L_31)
	.align		4
.L_31:
        /*0094*/ 	.word	index@(_Z10setPointeri)
        /*0098*/ 	.word	0x00000008


	//----- nvinfo : EIATTR_FRAME_SIZE
	.align		4
.L_32:
        /*009c*/ 	.byte	0x04, 0x11
        /*009e*/ 	.short	(.L_34 - .L_33)
	.align		4
.L_33:
        /*00a0*/ 	.word	index@(_Z10setPointeri)
        /*00a4*/ 	.word	0x00000000


	//----- nvinfo : EIATTR_REGCOUNT
	.align		4
.L_34:
        /*00a8*/ 	.byte	0x04, 0x2f
        /*00aa*/ 	.short	(.L_36 - .L_35)
	.align		4
.L_35:
        /*00ac*/ 	.word	index@(_Z4set0Pi)
        /*00b0*/ 	.word	0x0000000c


	//----- nvinfo : EIATTR_FRAME_SIZE
	.align		4
.L_36:
        /*00b4*/ 	.byte	0x04, 0x11
        /*00b6*/ 	.short	(.L_38 - .L_37)
	.align		4
.L_37:
        /*00b8*/ 	.word	index@(_Z4set0Pi)
        /*00bc*/ 	.word	0x00000000


	//----- nvinfo : EIATTR_MIN_STACK_SIZE
	.align		4
.L_38:
        /*00c0*/ 	.byte	0x04, 0x12
        /*00c2*/ 	.short	(.L_40 - .L_39)
	.align		4
.L_39:
        /*00c4*/ 	.word	index@(_Z4set0Pi)
        /*00c8*/ 	.word	0x00000000


	//----- nvinfo : EIATTR_MIN_STACK_SIZE
	.align		4
.L_40:
        /*00cc*/ 	.byte	0x04, 0x12
        /*00ce*/ 	.short	(.L_42 - .L_41)
	.align		4
.L_41:
        /*00d0*/ 	.word	index@(_Z10setPointeri)
        /*00d4*/ 	.word	0x00000000


	//----- nvinfo : EIATTR_MIN_STACK_SIZE
	.align		4
.L_42:
        /*00d8*/ 	.byte	0x04, 0x12
        /*00da*/ 	.short	(.L_44 - .L_43)
	.align		4
.L_43:
        /*00dc*/ 	.word	index@(_Z10createTreePdS_S_S_S_S_S_Piii)
        /*00e0*/ 	.word	0x00000008


	//----- nvinfo : EIATTR_MIN_STACK_SIZE
	.align		4
.L_44:
        /*00e4*/ 	.byte	0x04, 0x12
        /*00e6*/ 	.short	(.L_46 - .L_45)
	.align		4
.L_45:
        /*00e8*/ 	.word	index@(_Z19calculateCenterMassPiPdS0_S0_i)
        /*00ec*/ 	.word	0x00000020


	//----- nvinfo : EIATTR_MIN_STACK_SIZE
	.align		4
.L_46:
        /*00f0*/ 	.byte	0x04, 0x12
        /*00f2*/ 	.short	(.L_48 - .L_47)
	.align		4
.L_47:
        /*00f4*/ 	.word	index@(_Z17calculateMovementPiPdS0_S0_iiS0_S0_S0_S0_d)
        /*00f8*/ 	.word	0x00000000


	//----- nvinfo : EIATTR_MIN_STACK_SIZE
	.align		4
.L_48:
        /*00fc*/ 	.byte	0x04, 0x12
        /*00fe*/ 	.short	(.L_50 - .L_49)
	.align		4
.L_49:
        /*0100*/ 	.word	index@(_Z11boundingBoxPdS_iS_S_S_S_Pi)
        /*0104*/ 	.word	0x00000000
.L_50:


//--------------------- .nv.compat                --------------------------
	.section	.nv.compat,"",@"SHT_CUDA_COMPAT_INFO"
	.align	4
        /*0000*/ 	.byte	0x02, 0x09, 0x00, 0x00, 0x02, 0x02, 0x01, 0x00, 0x02, 0x05, 0x05, 0x00, 0x03, 0x07, 0x01, 0x01
        /*0010*/ 	.byte	0x02, 0x03, 0x00, 0x00, 0x02, 0x06, 0x01, 0x00, 0x04, 0x0b, 0x08, 0x00, 0x01, 0x00, 0x00, 0x00
        /*0020*/ 	.byte	0x00, 0x00, 0x00, 0x00


//--------------------- .nv.info._Z4set0Pi        --------------------------
	.section	.nv.info._Z4set0Pi,"",@"SHT_CUDA_INFO"
	.sectionflags	@""
	.align	4


	//----- nvinfo : EIATTR_CUDA_API_VERSION
	.align		4
        /*0000*/ 	.byte	0x04, 0x37
        /*0002*/ 	.short	(.L_52 - .L_51)
.L_51:
        /*0004*/ 	.word	0x00000082


	//----- nvinfo : EIATTR_KPARAM_INFO
	.align		4
.L_52:
        /*0008*/ 	.byte	0x04, 0x17
        /*000a*/ 	.short	(.L_54 - .L_53)
.L_53:
        /*000c*/ 	.word	0x00000000
        /*0010*/ 	.short	0x0000
        /*0012*/ 	.short	0x0000
        /*0014*/ 	.byte	0x00, 0xf5, 0x21, 0x00


	//----- nvinfo : EIATTR_SPARSE_MMA_MASK
	.align		4
.L_54:
        /*0018*/ 	.byte	0x03, 0x50
        /*001a*/ 	.short	0x0000


	//----- nvinfo : EIATTR_MAXREG_COUNT
	.align		4
        /*001c*/ 	.byte	0x03, 0x1b
        /*001e*/ 	.short	0x00ff


	//----- nvinfo : EIATTR_MERCURY_ISA_VERSION
	.align		4
        /*0020*/ 	.byte	0x03, 0x5f
        /*0022*/ 	.short	0x0101


	//----- nvinfo : EIATTR_VRC_CTA_INIT_COUNT
	.align		4
        /*0024*/ 	.byte	0x02, 0x4a
	.zero		1
	.zero		1


	//----- nvinfo : EIATTR_EXIT_INSTR_OFFSETS
	.align		4
        /*0028*/ 	.byte	0x04, 0x1c
        /*002a*/ 	.short	(.L_56 - .L_55)


	//   ....[0]....
.L_55:
        /*002c*/ 	.word	0x000000a0


	//----- nvinfo : EIATTR_CBANK_PARAM_SIZE
	.align		4
.L_56:
        /*0030*/ 	.byte	0x03, 0x19
        /*0032*/ 	.short	0x0008


	//----- nvinfo : EIATTR_PARAM_CBANK
	.align		4
        /*0034*/ 	.byte	0x04, 0x0a
        /*0036*/ 	.short	(.L_58 - .L_57)
	.align		4
.L_57:
        /*0038*/ 	.word	index@(.nv.constant0._Z4set0Pi)
        /*003c*/ 	.short	0x0380
        /*003e*/ 	.short	0x0008


	//----- nvinfo : EIATTR_SW_WAR
	.align		4
.L_58:
        /*0040*/ 	.byte	0x04, 0x36
        /*0042*/ 	.short	(.L_60 - .L_59)
.L_59:
        /*0044*/ 	.word	0x00000008
.L_60:


//--------------------- .nv.info._Z10setPointeri  --------------------------
	.section	.nv.info._Z10setPointeri,"",@"SHT_CUDA_INFO"
	.sectionflags	@""
	.align	4


	//----- nvinfo : EIATTR_CUDA_API_VERSION
	.align		4
        /*0000*/ 	.byte	0x04, 0x37
        /*0002*/ 	.short	(.L_62 - .L_61)
.L_61:
        /*0004*/ 	.word	0x00000082


	//----- nvinfo : EIATTR_KPARAM_INFO
	.align		4
.L_62:
        /*0008*/ 	.byte	0x04, 0x17
        /*000a*/ 	.short	(.L_64 - .L_63)
.L_63:
        /*000c*/ 	.word	0x00000000
        /*0010*/ 	.short	0x0000
        /*0012*/ 	.short	0x0000
        /*0014*/ 	.byte	0x00, 0xf0, 0x11, 0x00


	//----- nvinfo : EIATTR_SPARSE_MMA_MASK
	.align		4
.L_64:
        /*0018*/ 	.byte	0x03, 0x50
        /*001a*/ 	.short	0x0000


	//----- nvinfo : EIATTR_MAXREG_COUNT
	.align		4
        /*001c*/ 	.byte	0x03, 0x1b
        /*001e*/ 	.short	0x00ff


	//----- nvinfo : EIATTR_MERCURY_ISA_VERSION
	.align		4
        /*0020*/ 	.byte	0x03, 0x5f
        /*0022*/ 	.short	0x0101


	//----- nvinfo : EIATTR_VRC_CTA_INIT_COUNT
	.align		4
        /*0024*/ 	.byte	0x02, 0x4a
	.zero		1
	.zero		1


	//----- nvinfo : EIATTR_EXIT_INSTR_OFFSETS
	.align		4
        /*0028*/ 	.byte	0x04, 0x1c
        /*002a*/ 	.short	(.L_66 - .L_65)


	//   ....[0]....
.L_65:
        /*002c*/ 	.word	0x00000060


	//----- nvinfo : EIATTR_CBANK_PARAM_SIZE
	.align		4
.L_66:
        /*0030*/ 	.byte	0x03, 0x19
        /*0032*/ 	.short	0x0004


	//----- nvinfo : EIATTR_PARAM_CBANK
	.align		4
        /*0034*/ 	.byte	0x04, 0x0a
        /*0036*/ 	.short	(.L_68 - .L_67)
	.align		4
.L_67:
        /*0038*/ 	.word	index@(.nv.constant0._Z10setPointeri)
        /*003c*/ 	.short	0x0380
        /*003e*/ 	.short	0x0004


	//----- nvinfo : EIATTR_SW_WAR
	.align		4
.L_68:
        /*0040*/ 	.byte	0x04, 0x36
        /*0042*/ 	.short	(.L_70 - .L_69)
.L_69:
        /*0044*/ 	.word	0x00000008
.L_70:


//--------------------- .nv.info._Z10createTreePdS_S_S_S_S_S_Piii --------------------------
	.section	.nv.info._Z10createTreePdS_S_S_S_S_S_Piii,"",@"SHT_CUDA_INFO"
	.sectionflags	@""
	.align	4


	//----- nvinfo : EIATTR_CUDA_API_VERSION
	.align		4
        /*0000*/ 	.byte	0x04, 0x37
        /*0002*/ 	.short	(.L_72 - .L_71)
.L_71:
        /*0004*/ 	.word	0x00000082


	//----- nvinfo : EIATTR_KPARAM_INFO
	.align		4
.L_72:
        /*0008*/ 	.byte	0x04, 0x17
        /*000a*/ 	.short	(.L_74 - .L_73)
.L_73:
        /*000c*/ 	.word	0x00000000
        /*0010*/ 	.short	0x0009
        /*0012*/ 	.short	0x0044
        /*0014*/ 	.byte	0x00, 0xf0, 0x11, 0x00


	//----- nvinfo : EIATTR_KPARAM_INFO
	.align		4
.L_74:
        /*0018*/ 	.byte	0x04, 0x17
        /*001a*/ 	.short	(.L_76 - .L_75)
.L_75:
        /*001c*/ 	.word	0x00000000
        /*0020*/ 	.short	0x0008
        /*0022*/ 	.short	0x0040
        /*0024*/ 	.byte	0x00, 0xf0, 0x11, 0x00


	//----- nvinfo : EIATTR_KPARAM_INFO
	.align		4
.L_76:
        /*0028*/ 	.byte	0x04, 0x17
        /*002a*/ 	.short	(.L_78 - .L_77)
.L_77:
        /*002c*/ 	.word	0x00000000
        /*0030*/ 	.short	0x0007
        /*0032*/ 	.short	0x0038
        /*0034*/ 	.byte	0x00, 0xf5, 0x21, 0x00


	//----- nvinfo : EIATTR_KPARAM_INFO
	.align		4
.L_78:
        /*0038*/ 	.byte	0x04, 0x17
        /*003a*/ 	.short	(.L_80 - .L_79)
.L_79:
        /*003c*/ 	.word	0x00000000
        /*0040*/ 	.short	0x0006
        /*0042*/ 	.short	0x0030
        /*0044*/ 	.byte	0x00, 0xf5, 0x21, 0x00


	//----- nvinfo : EIATTR_KPARAM_INFO
	.align		4
.L_80:
        /*0048*/ 	.byte	0x04, 0x17
        /*004a*/ 	.short	(.L_82 - .L_81)
.L_81:
        /*004c*/ 	.word	0x00000000
        /*0050*/ 	.short	0x0005
        /*0052*/ 	.short	0x0028
        /*0054*/ 	.byte	0x00, 0xf5, 0x21, 0x00


	//----- nvinfo : EIATTR_KPARAM_INFO
	.align		4
.L_82:
        /*0058*/ 	.byte	0x04, 0x17
        /*005a*/ 	.short	(.L_84 - .L_83)
.L_83:
        /*005c*/ 	.word	0x00000000
        /*0060*/ 	.short	0x0004
        /*0062*/ 	.short	0x0020
        /*0064*/ 	.byte	0x00, 0xf5, 0x21, 0x00


	//----- nvinfo : EIATTR_KPARAM_INFO
	.align		4
.L_84:
        /*0068*/ 	.byte	0x04, 0x17
        /*006a*/ 	.short	(.L_86 - .L_85)
.L_85:
        /*006c*/ 	.word	0x00000000
        /*0070*/ 	.short	0x0003
        /*0072*/ 	.short	0x0018
        /*0074*/ 	.byte	0x00, 0xf5, 0x21, 0x00


	//----- nvinfo : EIATTR_KPARAM_INFO
	.align		4
.L_86:
        /*0078*/ 	.byte	0x04, 0x17
        /*007a*/ 	.short	(.L_88 - .L_87)
.L_87:
        /*007c*/ 	.word	0x00000000
        /*0080*/ 	.short	0x0002
        /*0082*/ 	.short	0x0010
        /*0084*/ 	.byte	0x00, 0xf5, 0x21, 0x00


	//----- nvinfo : EIATTR_KPARAM_INFO
	.align		4
.L_88:
        /*0088*/ 	.byte	0x04, 0x17
        /*008a*/ 	.short	(.L_90 - .L_89)
.L_89:
        /*008c*/ 	.word	0x00000000
        /*0090*/ 	.short	0x0001
        /*0092*/ 	.short	0x0008
        /*0094*/ 	.byte	0x00, 0xf5, 0x21, 0x00


	//----- nvinfo : EIATTR_KPARAM_INFO
	.align		4
.L_90:
        /*0098*/ 	.byte	0x04, 0x17
        /*009a*/ 	.short	(.L_92 - .L_91)
.L_91:
        /*009c*/ 	.word	0x00000000
        /*00a0*/ 	.short	0x0000
        /*00a2*/ 	.short	0x0000
        /*00a4*/ 	.byte	0x00, 0xf5, 0x21, 0x00


	//----- nvinfo : EIATTR_SPARSE_MMA_MASK
	.align		4
.L_92:
        /*00a8*/ 	.byte	0x03, 0x50
        /*00aa*/ 	.short	0x0000


	//----- nvinfo : EIATTR_MAXREG_COUNT
	.align		4
        /*00ac*/ 	.byte	0x03, 0x1b
        /*00ae*/ 	.short	0x00ff


	//----- nvinfo : EIATTR_EXTERNS
	.align		4
        /*00b0*/ 	.byte	0x04, 0x0f
        /*00b2*/ 	.short	(.L_94 - .L_93)


	//   ....[0]....
	.align		4
.L_93:
        /*00b4*/ 	.word	index@(vprintf)


	//----- nvinfo : EIATTR_MERCURY_ISA_VERSION
	.align		4
.L_94:
        /*00b8*/ 	.byte	0x03, 0x5f
        /*00ba*/ 	.short	0x0101


	//----- nvinfo : EIATTR_INT_WARP_WIDE_INSTR_OFFSETS
	.align		4
        /*00bc*/ 	.byte	0x04, 0x31
        /*00be*/ 	.short	(.L_96 - .L_95)


	//   ....[0]....
.L_95:
        /*00c0*/ 	.word	0x000008e0


	//   ....[1]....
        /*00c4*/ 	.word	0x00000990


	//----- nvinfo : EIATTR_VRC_CTA_INIT_COUNT
	.align		4
.L_96:
        /*00c8*/ 	.byte	0x02, 0x4a
	.zero		1
	.zero		1


	//----- nvinfo : EIATTR_SYSCALL_OFFSETS
	.align		4
        /*00cc*/ 	.byte	0x04, 0x46
        /*00ce*/ 	.short	(.L_98 - .L_97)


	//   ....[0]....
.L_97:
        /*00d0*/ 	.word	0x00000b30


	//   ....[1]....
        /*00d4*/ 	.word	0x00001250


	//----- nvinfo : EIATTR_EXIT_INSTR_OFFSETS
	.align		4
.L_98:
        /*00d8*/ 	.byte	0x04, 0x1c
        /*00da*/ 	.short	(.L_100 - .L_99)


	//   ....[0]....
.L_99:
        /*00dc*/ 	.word	0x000000c0


	//   ....[1]....
        /*00e0*/ 	.word	0x000011c0


	//   ....[2]....
        /*00e4*/ 	.word	0x00001260


	//----- nvinfo : EIATTR_CRS_STACK_SIZE
	.align		4
.L_100:
        /*00e8*/ 	.byte	0x04, 0x1e
        /*00ea*/ 	.short	(.L_102 - .L_101)
.L_101:
        /*00ec*/ 	.word	0x00000000


	//----- nvinfo : EIATTR_CBANK_PARAM_SIZE
	.align		4
.L_102:
        /*00f0*/ 	.byte	0x03, 0x19
        /*00f2*/ 	.short	0x0048


	//----- nvinfo : EIATTR_PARAM_CBANK
	.align		4
        /*00f4*/ 	.byte	0x04, 0x0a
        /*00f6*/ 	.short	(.L_104 - .L_103)
	.align		4
.L_103:
        /*00f8*/ 	.word	index@(.nv.constant0._Z10createTreePdS_S_S_S_S_S_Piii)
        /*00fc*/ 	.short	0x0380
        /*00fe*/ 	.short	0x0048


	//----- nvinfo : EIATTR_SW_WAR
	.align		4
.L_104:
        /*0100*/ 	.byte	0x04, 0x36
        /*0102*/ 	.short	(.L_106 - .L_105)
.L_105:
        /*0104*/ 	.word	0x00000008
.L_106:


//--------------------- .nv.info._Z19calculateCenterMassPiPdS0_S0_i --------------------------
	.section	.nv.info._Z19calculateCenterMassPiPdS0_S0_i,"",@"SHT_CUDA_INFO"
	.sectionflags	@""
	.align	4


	//----- nvinfo : EIATTR_CUDA_API_VERSION
	.align		4
        /*0000*/ 	.byte	0x04, 0x37
        /*0002*/ 	.short	(.L_108 - .L_107)
.L_107:
        /*0004*/ 	.word	0x00000082


	//----- nvinfo : EIATTR_KPARAM_INFO
	.align		4
.L_108:
        /*0008*/ 	.byte	0x04, 0x17
        /*000a*/ 	.short	(.L_110 - .L_109)
.L_109:
        /*000c*/ 	.word	0x00000000
        /*0010*/ 	.short	0x0004
        /*0012*/ 	.short	0x0020
        /*0014*/ 	.byte	0x00, 0xf0, 0x11, 0x00


	//----- nvinfo : EIATTR_KPARAM_INFO
	.align		4
.L_110:
        /*0018*/ 	.byte	0x04, 0x17
        /*001a*/ 	.short	(.L_112 - .L_111)
.L_111:
        /*001c*/ 	.word	0x00000000
        /*0020*/ 	.short	0x0003
        /*0022*/ 	.short	0x0018
        /*0024*/ 	.byte	0x00, 0xf5, 0x21, 0x00


	//----- nvinfo : EIATTR_KPARAM_INFO
	.align		4
.L_112:
        /*0028*/ 	.byte	0x04, 0x17
        /*002a*/ 	.short	(.L_114 - .L_113)
.L_113:
        /*002c*/ 	.word	0x00000000
        /*0030*/ 	.short	0x0002
        /*0032*/ 	.short	0x0010
        /*0034*/ 	.byte	0x00, 0xf5, 0x21, 0x00


	//----- nvinfo : EIATTR_KPARAM_INFO
	.align		4
.L_114:
        /*0038*/ 	.byte	0x04, 0x17
        /*003a*/ 	.short	(.L_116 - .L_115)
.L_115:
        /*003c*/ 	.word	0x00000000
        /*0040*/ 	.short	0x0001
        /*0042*/ 	.short	0x0008
        /*0044*/ 	.byte	0x00, 0xf5, 0x21, 0x00


	//----- nvinfo : EIATTR_KPARAM_INFO
	.align		4
.L_116:
        /*0048*/ 	.byte	0x04, 0x17
        /*004a*/ 	.short	(.L_118 - .L_117)
.L_117:
        /*004c*/ 	.word	0x00000000
        /*0050*/ 	.short	0x0000
        /*0052*/ 	.short	0x0000
        /*0054*/ 	.byte	0x00, 0xf5, 0x21, 0x00


	//----- nvinfo : EIATTR_SPARSE_MMA_MASK
	.align		4
.L_118:
        /*0058*/ 	.byte	0x03, 0x50
        /*005a*/ 	.short	0x0000


	//----- nvinfo : EIATTR_MAXREG_COUNT
	.align		4
        /*005c*/ 	.byte	0x03, 0x1b
        /*005e*/ 	.short	0x00ff


	//----- nvinfo : EIATTR_EXTERNS
	.align		4
        /*0060*/ 	.byte	0x04, 0x0f
        /*0062*/ 	.short	(.L_120 - .L_119)


	//   ....[0]....
	.align		4
.L_119:
        /*0064*/ 	.word	index@(vprintf)


	//----- nvinfo : EIATTR_MERCURY_ISA_VERSION
	.align		4
.L_120:
        /*0068*/ 	.byte	0x03, 0x5f
        /*006a*/ 	.short	0x0101


	//----- nvinfo : EIATTR_VRC_CTA_INIT_COUNT
	.align		4
        /*006c*/ 	.byte	0x02, 0x4a
	.zero		1
	.zero		1


	//----- nvinfo : EIATTR_SYSCALL_OFFSETS
	.align		4
        /*0070*/ 	.byte	0x04, 0x46
        /*0072*/ 	.short	(.L_122 - .L_121)


	//   ....[0]....
.L_121:
        /*0074*/ 	.word	0x000005a0


	//----- nvinfo : EIATTR_EXIT_INSTR_OFFSETS
	.align		4
.L_122:
        /*0078*/ 	.byte	0x04, 0x1c
        /*007a*/ 	.short	(.L_124 - .L_123)


	//   ....[0]....
.L_123:
        /*007c*/ 	.word	0x00000110


	//   ....[1]....
        /*0080*/ 	.word	0x00000600


	//----- nvinfo : EIATTR_CRS_STACK_SIZE
	.align		4
.L_124:
        /*0084*/ 	.byte	0x04, 0x1e
        /*0086*/ 	.short	(.L_126 - .L_125)
.L_125:
        /*0088*/ 	.word	0x00000000


	//----- nvinfo : EIATTR_CBANK_PARAM_SIZE
	.align		4
.L_126:
        /*008c*/ 	.byte	0x03, 0x19
        /*008e*/ 	.short	0x0024


	//----- nvinfo : EIATTR_PARAM_CBANK
	.align		4
        /*0090*/ 	.byte	0x04, 0x0a
        /*0092*/ 	.short	(.L_128 - .L_127)
	.align		4
.L_127:
        /*0094*/ 	.word	index@(.nv.constant0._Z19calculateCenterMassPiPdS0_S0_i)
        /*0098*/ 	.short	0x0380
        /*009a*/ 	.short	0x0024


	//----- nvinfo : EIATTR_SW_WAR
	.align		4
.L_128:
        /*009c*/ 	.byte	0x04, 0x36
        /*009e*/ 	.short	(.L_130 - .L_129)
.L_129:
        /*00a0*/ 	.word	0x00000008
.L_130:


//--------------------- .nv.info._Z17calculateMovementPiPdS0_S0_iiS0_S0_S0_S0_d --------------------------
	.section	.nv.info._Z17calculateMovementPiPdS0_S0_iiS0_S0_S0_S0_d,"",@"SHT_CUDA_INFO"
	.sectionflags	@""
	.align	4


	//----- nvinfo : EIATTR_CUDA_API_VERSION
	.align		4
        /*0000*/ 	.byte	0x04, 0x37
        /*0002*/ 	.short	(.L_132 - .L_131)
.L_131:
        /*0004*/ 	.word	0x00000082


	//----- nvinfo : EIATTR_KPARAM_INFO
	.align		4
.L_132:
        /*0008*/ 	.byte	0x04, 0x17
        /*000a*/ 	.short	(.L_134 - .L_133)
.L_133:
        /*000c*/ 	.word	0x00000000
        /*0010*/ 	.short	0x000a
        /*0012*/ 	.short	0x0048
        /*0014*/ 	.byte	0x00, 0xf0, 0x21, 0x00


	//----- nvinfo : EIATTR_KPARAM_INFO
	.align		4
.L_134:
        /*0018*/ 	.byte	0x04, 0x17
        /*001a*/ 	.short	(.L_136 - .L_135)
.L_135:
        /*001c*/ 	.word	0x00000000
        /*0020*/ 	.short	0x0009
        /*0022*/ 	.short	0x0040
        /*0024*/ 	.byte	0x00, 0xf5, 0x21, 0x00


	//----- nvinfo : EIATTR_KPARAM_INFO
	.align		4
.L_136:
        /*0028*/ 	.byte	0x04, 0x17
        /*002a*/ 	.short	(.L_138 - .L_137)
.L_137:
        /*002c*/ 	.word	0x00000000
        /*0030*/ 	.short	0x0008
        /*0032*/ 	.short	0x0038
        /*0034*/ 	.byte	0x00, 0xf5, 0x21, 0x00


	//----- nvinfo : EIATTR_KPARAM_INFO
	.align		4
.L_138:
        /*0038*/ 	.byte	0x04, 0x17
        /*003a*/ 	.short	(.L_140 - .L_139)
.L_139:
        /*003c*/ 	.word	0x00000000
        /*0040*/ 	.short	0x0007
        /*0042*/ 	.short	0x0030
        /*0044*/ 	.byte	0x00, 0xf5, 0x21, 0x00


	//----- nvinfo : EIATTR_KPARAM_INFO
	.align		4
.L_140:
        /*0048*/ 	.byte	0x04, 0x17
        /*004a*/ 	.short	(.L_142 - .L_141)
.L_141:
        /*004c*/ 	.word	0x00000000
        /*0050*/ 	.short	0x0006
        /*0052*/ 	.short	0x0028
        /*0054*/ 	.byte	0x00, 0xf5, 0x21, 0x00


	//----- nvinfo : EIATTR_KPARAM_INFO
	.align		4
.L_142:
        /*0058*/ 	.byte	0x04, 0x17
        /*005a*/ 	.short	(.L_144 - .L_143)
.L_143:
        /*005c*/ 	.word	0x00000000
        /*0060*/ 	.short	0x0005
        /*0062*/ 	.short	0x0024
        /*0064*/ 	.byte	0x00, 0xf0, 0x11, 0x00


	//----- nvinfo : EIATTR_KPARAM_INFO
	.align		4
.L_144:
        /*0068*/ 	.byte	0x04, 0x17
        /*006a*/ 	.short	(.L_146 - .L_145)
.L_145:
        /*006c*/ 	.word	0x00000000
        /*0070*/ 	.short	0x0004
        /*0072*/ 	.short	0x0020
        /*0074*/ 	.byte	0x00, 0xf0, 0x11, 0x00


	//----- nvinfo : EIATTR_KPARAM_INFO
	.align		4
.L_146:
        /*0078*/ 	.byte	0x04, 0x17
        /*007a*/ 	.short	(.L_148 - .L_147)
.L_147:
        /*007c*/ 	.word	0x00000000
        /*0080*/ 	.short	0x0003
        /*0082*/ 	.short	0x0018
        /*0084*/ 	.byte	0x00, 0xf5, 0x21, 0x00


	//----- nvinfo : EIATTR_KPARAM_INFO
	.align		4
.L_148:
        /*0088*/ 	.byte	0x04, 0x17
        /*008a*/ 	.short	(.L_150 - .L_149)
.L_149:
        /*008c*/ 	.word	0x00000000
        /*0090*/ 	.short	0x0002
        /*0092*/ 	.short	0x0010
        /*0094*/ 	.byte	0x00, 0xf5, 0x21, 0x00


	//----- nvinfo : EIATTR_KPARAM_INFO
	.align		4
.L_150:
        /*0098*/ 	.byte	0x04, 0x17
        /*009a*/ 	.short	(.L_152 - .L_151)
.L_151:
        /*009c*/ 	.word	0x00000000
        /*00a0*/ 	.short	0x0001
        /*00a2*/ 	.short	0x0008
        /*00a4*/ 	.byte	0x00, 0xf5, 0x21, 0x00


	//----- nvinfo : EIATTR_KPARAM_INFO
	.align		4
.L_152:
        /*00a8*/ 	.byte	0x04, 0x17
        /*00aa*/ 	.short	(.L_154 - .L_153)
.L_153:
        /*00ac*/ 	.word	0x00000000
        /*00b0*/ 	.short	0x0000
        /*00b2*/ 	.short	0x0000
        /*00b4*/ 	.byte	0x00, 0xf5, 0x21, 0x00


	//----- nvinfo : EIATTR_SPARSE_MMA_MASK
	.align		4
.L_154:
        /*00b8*/ 	.byte	0x03, 0x50
        /*00ba*/ 	.short	0x0000


	//----- nvinfo : EIATTR_MAXREG_COUNT
	.align		4
        /*00bc*/ 	.byte	0x03, 0x1b
        /*00be*/ 	.short	0x00ff


	//----- nvinfo : EIATTR_MERCURY_ISA_VERSION
	.align		4
        /*00c0*/ 	.byte	0x03, 0x5f
        /*00c2*/ 	.short	0x0101


	//----- nvinfo : EIATTR_VRC_CTA_INIT_COUNT
	.align		4
        /*00c4*/ 	.byte	0x02, 0x4a
	.zero		1
	.zero		1


	//----- nvinfo : EIATTR_EXIT_INSTR_OFFSETS
	.align		4
        /*00c8*/ 	.byte	0x04, 0x1c
        /*00ca*/ 	.short	(.L_156 - .L_155)


	//   ....[0]....
.L_155:
        /*00cc*/ 	.word	0x000002d0


	//   ....[1]....
        /*00d0*/ 	.word	0x00000d30


	//----- nvinfo : EIATTR_CRS_STACK_SIZE
	.align		4
.L_156:
        /*00d4*/ 	.byte	0x04, 0x1e
        /*00d6*/ 	.short	(.L_158 - .L_157)
.L_157:
        /*00d8*/ 	.word	0x00000000


	//----- nvinfo : EIATTR_CBANK_PARAM_SIZE
	.align		4
.L_158:
        /*00dc*/ 	.byte	0x03, 0x19
        /*00de*/ 	.short	0x0050


	//----- nvinfo : EIATTR_PARAM_CBANK
	.align		4
        /*00e0*/ 	.byte	0x04, 0x0a
        /*00e2*/ 	.short	(.L_160 - .L_159)
	.align		4
.L_159:
        /*00e4*/ 	.word	index@(.nv.constant0._Z17calculateMovementPiPdS0_S0_iiS0_S0_S0_S0_d)
        /*00e8*/ 	.short	0x0380
        /*00ea*/ 	.short	0x0050


	//----- nvinfo : EIATTR_SW_WAR
	.align		4
.L_160:
        /*00ec*/ 	.byte	0x04, 0x36
        /*00ee*/ 	.short	(.L_162 - .L_161)
.L_161:
        /*00f0*/ 	.word	0x00000008
.L_162:


//--------------------- .nv.info._Z11boundingBoxPdS_iS_S_S_S_Pi --------------------------
	.section	.nv.info._Z11boundingBoxPdS_iS_S_S_S_Pi,"",@"SHT_CUDA_INFO"
	.sectionflags	@""
	.align	4


	//----- nvinfo : EIATTR_CUDA_API_VERSION
	.align		4
        /*0000*/ 	.byte	0x04, 0x37
        /*0002*/ 	.short	(.L_164 - .L_163)
.L_163:
        /*0004*/ 	.word	0x00000082


	//----- nvinfo : EIATTR_KPARAM_INFO
	.align		4
.L_164:
        /*0008*/ 	.byte	0x04, 0x17
        /*000a*/ 	.short	(.L_166 - .L_165)
.L_165:
        /*000c*/ 	.word	0x00000000
        /*0010*/ 	.short	0x0007
        /*0012*/ 	.short	0x0038
        /*0014*/ 	.byte	0x00, 0xf5, 0x21, 0x00


	//----- nvinfo : EIATTR_KPARAM_INFO
	.align		4
.L_166:
        /*0018*/ 	.byte	0x04, 0x17
        /*001a*/ 	.short	(.L_168 - .L_167)
.L_167:
        /*001c*/ 	.word	0x00000000
        /*0020*/ 	.short	0x0006
        /*0022*/ 	.short	0x0030
        /*0024*/ 	.byte	0x00, 0xf5, 0x21, 0x00


	//----- nvinfo : EIATTR_KPARAM_INFO
	.align		4
.L_168:
        /*0028*/ 	.byte	0x04, 0x17
        /*002a*/ 	.short	(.L_170 - .L_169)
.L_169:
        /*002c*/ 	.word	0x00000000
        /*0030*/ 	.short	0x0005
        /*0032*/ 	.short	0x0028
        /*0034*/ 	.byte	0x00, 0xf5, 0x21, 0x00


	//----- nvinfo : EIATTR_KPARAM_INFO
	.align		4
.L_170:
        /*0038*/ 	.byte	0x04, 0x17
        /*003a*/ 	.short	(.L_172 - .L_171)
.L_171:
        /*003c*/ 	.word	0x00000000
        /*0040*/ 	.short	0x0004
        /*0042*/ 	.short	0x0020
        /*0044*/ 	.byte	0x00, 0xf5, 0x21, 0x00


	//----- nvinfo : EIATTR_KPARAM_INFO
	.align		4
.L_172:
        /*0048*/ 	.byte	0x04, 0x17
        /*004a*/ 	.short	(.L_174 - .L_173)
.L_173:
        /*004c*/ 	.word	0x00000000
        /*0050*/ 	.short	0x0003
        /*0052*/ 	.short	0x0018
        /*0054*/ 	.byte	0x00, 0xf5, 0x21, 0x00


	//----- nvinfo : EIATTR_KPARAM_INFO
	.align		4
.L_174:
        /*0058*/ 	.byte	0x04, 0x17
        /*005a*/ 	.short	(.L_176 - .L_175)
.L_175:
        /*005c*/ 	.word	0x00000000
        /*0060*/ 	.short	0x0002
        /*0062*/ 	.short	0x0010
        /*0064*/ 	.byte	0x00, 0xf0, 0x11, 0x00


	//----- nvinfo : EIATTR_KPARAM_INFO
	.align		4
.L_176:
        /*0068*/ 	.byte	0x04, 0x17
        /*006a*/ 	.short	(.L_178 - .L_177)
.L_177:
        /*006c*/ 	.word	0x00000000
        /*0070*/ 	.short	0x0001
        /*0072*/ 	.short	0x0008
        /*0074*/ 	.byte	0x00, 0xf5, 0x21, 0x00


	//----- nvinfo : EIATTR_KPARAM_INFO
	.align		4
.L_178:
        /*0078*/ 	.byte	0x04, 0x17
        /*007a*/ 	.short	(.L_180 - .L_179)
.L_179:
        /*007c*/ 	.word	0x00000000
        /*0080*/ 	.short	0x0000
        /*0082*/ 	.short	0x0000
        /*0084*/ 	.byte	0x00, 0xf5, 0x21, 0x00


	//----- nvinfo : EIATTR_SPARSE_MMA_MASK
	.align		4
.L_180:
        /*0088*/ 	.byte	0x03, 0x50
        /*008a*/ 	.short	0x0000


	//----- nvinfo : EIATTR_MAXREG_COUNT
	.align		4
        /*008c*/ 	.byte	0x03, 0x1b
        /*008e*/ 	.short	0x00ff


	//----- nvinfo : EIATTR_NUM_BARRIERS
	.align		4
        /*0090*/ 	.byte	0x02, 0x4c
        /*0092*/ 	.byte	0x01
	.zero		1


	//----- nvinfo : EIATTR_MERCURY_ISA_VERSION
	.align		4
        /*0094*/ 	.byte	0x03, 0x5f
        /*0096*/ 	.short	0x0101


	//----- nvinfo : EIATTR_VRC_CTA_INIT_COUNT
	.align		4
        /*0098*/ 	.byte	0x02, 0x4a
	.zero		1
	.zero		1


	//----- nvinfo : EIATTR_EXIT_INSTR_OFFSETS
	.align		4
        /*009c*/ 	.byte	0x04, 0x1c
        /*009e*/ 	.short	(.L_182 - .L_181)


	//   ....[0]....
.L_181:
        /*00a0*/ 	.word	0x000005d0


	//   ....[1]....
        /*00a4*/ 	.word	0x000008b0


	//----- nvinfo : EIATTR_CRS_STACK_SIZE
	.align		4
.L_182:
        /*00a8*/ 	.byte	0x04, 0x1e
        /*00aa*/ 	.short	(.L_184 - .L_183)
.L_183:
        /*00ac*/ 	.word	0x00000000


	//----- nvinfo : EIATTR_CBANK_PARAM_SIZE
	.align		4
.L_184:
        /*00b0*/ 	.byte	0x03, 0x19
        /*00b2*/ 	.short	0x0040


	//----- nvinfo : EIATTR_PARAM_CBANK
	.align		4
        /*00b4*/ 	.byte	0x04, 0x0a
        /*00b6*/ 	.short	(.L_186 - .L_185)
	.align		4
.L_185:
        /*00b8*/ 	.word	index@(.nv.constant0._Z11boundingBoxPdS_iS_S_S_S_Pi)
        /*00bc*/ 	.short	0x0380
        /*00be*/ 	.short	0x0040


	//----- nvinfo : EIATTR_SW_WAR
	.align		4
.L_186:
        /*00c0*/ 	.byte	0x04, 0x36
        /*00c2*/ 	.short	(.L_188 - .L_187)
.L_187:
        /*00c4*/ 	.word	0x00000008
.L_188:


//--------------------- .nv.callgraph             --------------------------
	.section	.nv.callgraph,"",@"SHT_CUDA_CALLGRAPH"
	.align	4
	.sectionentsize	8
	.align		4
        /*0000*/ 	.word	0x00000000
	.align		4
        /*0004*/ 	.word	0xffffffff
	.align		4
        /*0008*/ 	.word	index@(_Z10createTreePdS_S_S_S_S_S_Piii)
	.align		4
        /*000c*/ 	.word	index@(vprintf)
	.align		4
        /*0010*/ 	.word	index@(_Z19calculateCenterMassPiPdS0_S0_i)
	.align		4
        /*0014*/ 	.word	index@(vprintf)
	.align		4
        /*0018*/ 	.word	0x00000000
	.align		4
        /*001c*/ 	.word	0xfffffffe
	.align		4
        /*0020*/ 	.word	0x00000000
	.align		4
        /*0024*/ 	.word	0xfffffffd
	.align		4
        /*0028*/ 	.word	0x00000000
	.align		4
        /*002c*/ 	.word	0xfffffffc


//--------------------- .nv.constant3             --------------------------
	.section	.nv.constant3,"a",@progbits
	.align	8
.nv.constant3:
	.type		G,@object
	.size		G,(THETA - G)
G:
        /*0000*/ 	.byte	0x3e, 0x16, 0x2c, 0x22, 0x4c, 0x58, 0xd2, 0x3d
	.type		THETA,@object
	.size		THETA,(.L_1 - THETA)
THETA:
        /*0008*/ 	.byte	0x00, 0x00, 0x00, 0x00, 0x00, 0x00, 0xe0, 0x3f
.L_1:


//--------------------- .nv.constant4             --------------------------
	.section	.nv.constant4,"a",@progbits
	.align	8
	.align		8
.nv.constant4:
        /*0000*/ 	.dword	pPointer
	.align		8
        /*0008*/ 	.dword	h
	.align		8
        /*0010*/ 	.dword	$str
	.align		8
        /*0018*/ 	.dword	$str$1
	.align		8
        /*0020*/ 	.dword	$str$2
	.align		8
        /*0028*/ 	.dword	vprintf


//--------------------- .text._Z4set0Pi           --------------------------
	.section	.text._Z4set0Pi,"ax",@progbits
	.align	128
        .global         _Z4set0Pi
        .type           _Z4set0Pi,@function
        .size           _Z4set0Pi,(.L_x_72 - _Z4set0Pi)
        .other          _Z4set0Pi,@"STO_CUDA_ENTRY STV_DEFAULT"
_Z4set0Pi:
.text._Z4set0Pi:
[----:B------:R-:W-:Y:S08]  /*0000*/  LDC R1, c[0x0][0x37c] ;  /* 0x0000df00ff017b82 */ /* 0x000ff00000000800 */
[----:B------:R-:W0:Y:S01]  /*0010*/  LDC.64 R2, c[0x4][RZ] ;  /* 0x01000000ff027b82 */ /* 0x000e220000000a00 */
[----:B------:R-:W0:Y:S07]  /*0020*/  LDCU.64 UR4, c[0x0][0x358] ;  /* 0x00006b00ff0477ac */ /* 0x000e2e0008000a00 */
[----:B------:R-:W1:Y:S01]  /*0030*/  LDC.64 R6, c[0x0][0x380] ;  /* 0x0000e000ff067b82 */ /* 0x000e620000000a00 */
[----:B0-----:R-:W1:Y:S02]  /*0040*/  LDG.E R5, desc[UR4][R2.64] ;  /* 0x0000000402057981 */ /* 0x001e64000c1e1900 */
[----:B-1----:R-:W-:-:S05]  /*0050*/  IMAD.WIDE R4, R5, 0x4, R6 ;  /* 0x0000000405047825 */ /* 0x002fca00078e0206 */
[----:B------:R-:W-:Y:S04]  /*0060*/  STG.E desc[UR4][R4.64], RZ ;  /* 0x000000ff04007986 */ /* 0x000fe8000c101904 */
[----:B------:R-:W2:Y:S02]  /*0070*/  LDG.E R9, desc[UR4][R2.64] ;  /* 0x0000000402097981 */ /* 0x000ea4000c1e1900 */
[----:B--2---:R-:W-:-:S05]  /*0080*/  IMAD.WIDE R6, R9, 0x4, R6 ;  /* 0x0000000409067825 */ /* 0x004fca00078e0206 */
[----:B------:R-:W-:Y:S01]  /*0090*/  STG.E desc[UR4][R6.64+-0x4], RZ ;  /* 0xfffffcff06007986 */ /* 0x000fe2000c101904 */
[----:B------:R-:W-:Y:S05]  /*00a0*/  EXIT ;  /* 0x000000000000794d */ /* 0x000fea0003800000 */
.L_x_0:
[----:B------:R-:W-:-:S00]  /*00b0*/  BRA `(.L_x_0) ;  /* 0xfffffffc00fc7947 */ /* 0x000fc0000383ffff */
[----:B------:R-:W-:-:S00]  /*00c0*/  NOP ;  /* 0x0000000000007918 */ /* 0x000fc00000000000 */
        /* <DEDUP_REMOVED lines=11> */
.L_x_72:


//--------------------- .text._Z10setPointeri     --------------------------
	.section	.text._Z10setPointeri,"ax",@progbits
	.align	128
        .global         _Z10setPointeri
        .type           _Z10setPointeri,@function
        .size           _Z10setPointeri,(.L_x_73 - _Z10setPointeri)
        .other          _Z10setPointeri,@"STO_CUDA_ENTRY STV_DEFAULT"
_Z10setPointeri:
.text._Z10setPointeri:
[----:B------:R-:W-:Y:S08]  /*0000*/  LDC R1, c[0x0][0x37c] ;  /* 0x0000df00ff017b82 */ /* 0x000ff00000000800 */
[----:B------:R-:W0:Y:S01]  /*0010*/  LDC R5, c[0x0][0x380] ;  /* 0x0000e000ff057b82 */ /* 0x000e220000000800 */
[----:B------:R-:W1:Y:S07]  /*0020*/  LDCU.64 UR4, c[0x0][0x358] ;  /* 0x00006b00ff0477ac */ /* 0x000e6e0008000a00 */
[----:B------:R-:W1:Y:S01]  /*0030*/  LDC.64 R2, c[0x4][RZ] ;  /* 0x01000000ff027b82 */ /* 0x000e620000000a00 */
[----:B0-----:R-:W-:-:S05]  /*0040*/  IADD3 R5, PT, PT, R5, -0x5, RZ ;  /* 0xfffffffb05057810 */ /* 0x001fca0007ffe0ff */
[----:B-1----:R-:W-:Y:S01]  /*0050*/  STG.E desc[UR4][R2.64], R5 ;  /* 0x0000000502007986 */ /* 0x002fe2000c101904 */
[----:B------:R-:W-:Y:S05]  /*0060*/  EXIT ;  /* 0x000000000000794d */ /* 0x000fea0003800000 */
.L_x_1:
        /* <DEDUP_REMOVED lines=9> */
.L_x_73:


//--------------------- .text._Z10createTreePdS_S_S_S_S_S_Piii --------------------------
	.section	.text._Z10createTreePdS_S_S_S_S_S_Piii,"ax",@progbits
	.align	128
        .global         _Z10createTreePdS_S_S_S_S_S_Piii
        .type           _Z10createTreePdS_S_S_S_S_S_Piii,@function
        .size           _Z10createTreePdS_S_S_S_S_S_Piii,(.L_x_74 - _Z10createTreePdS_S_S_S_S_S_Piii)
        .other          _Z10createTreePdS_S_S_S_S_S_Piii,@"STO_CUDA_ENTRY STV_DEFAULT"
_Z10createTreePdS_S_S_S_S_S_Piii:
.text._Z10createTreePdS_S_S_S_S_S_Piii:
[----:B------:R-:W0:Y:S01]  /*0000*/  LDC R1, c[0x0][0x37c] ;  /* 0x0000df00ff017b82 */ /* 0x000e220000000800 */
[----:B------:R-:W1:Y:S01]  /*0010*/  S2R R31, SR_TID.X ;  /* 0x00000000001f7919 */ /* 0x000e620000002100 */
[----:B------:R-:W2:Y:S01]  /*0020*/  LDCU UR5, c[0x0][0x2fc] ;  /* 0x00005f80ff0577ac */ /* 0x000ea20008000800 */
[----:B0-----:R-:W-:Y:S01]  /*0030*/  VIADD R1, R1, 0xfffffff8 ;  /* 0xfffffff801017836 */ /* 0x001fe20000000000 */
[----:B------:R-:W1:Y:S01]  /*0040*/  S2R R0, SR_CTAID.X ;  /* 0x0000000000007919 */ /* 0x000e620000002500 */
[----:B------:R-:W1:Y:S01]  /*0050*/  LDCU UR6, c[0x0][0x360] ;  /* 0x00006c00ff0677ac */ /* 0x000e620008000800 */
[----:B------:R-:W0:Y:S01]  /*0060*/  LDCU UR7, c[0x0][0x3c4] ;  /* 0x00007880ff0777ac */ /* 0x000e220008000800 */
[----:B------:R-:W3:Y:S02]  /*0070*/  LDCU UR4, c[0x0][0x2f8] ;  /* 0x00005f00ff0477ac */ /* 0x000ee40008000800 */
[----:B---3--:R-:W-:Y:S01]  /*0080*/  IADD3 R2, P1, PT, R1, UR4, RZ ;  /* 0x0000000401027c10 */ /* 0x008fe2000ff3e0ff */
[----:B-1----:R-:W-:-:S04]  /*0090*/  IMAD R31, R0, UR6, R31 ;  /* 0x00000006001f7c24 */ /* 0x002fc8000f8e021f */
[----:B--2---:R-:W-:Y:S01]  /*00a0*/  IMAD.X R30, RZ, RZ, UR5, P1 ;  /* 0x00000005ff1e7e24 */ /* 0x004fe200088e06ff */
[----:B0-----:R-:W-:-:S13]  /*00b0*/  ISETP.GT.AND P0, PT, R31, UR7, PT ;  /* 0x000000071f007c0c */ /* 0x001fda000bf04270 */
[----:B------:R-:W-:Y:S05]  /*00c0*/  @P0 EXIT ;  /* 0x000000000000094d */ /* 0x000fea0003800000 */
[----:B------:R-:W0:Y:S01]  /*00d0*/  LDC.64 R4, c[0x0][0x398] ;  /* 0x0000e600ff047b82 */ /* 0x000e220000000a00 */
[----:B------:R-:W0:Y:S07]  /*00e0*/  LDCU.64 UR36, c[0x0][0x358] ;  /* 0x00006b00ff2477ac */ /* 0x000e2e0008000a00 */
[----:B------:R-:W1:Y:S08]  /*00f0*/  LDC.64 R26, c[0x0][0x3a0] ;  /* 0x0000e800ff1a7b82 */ /* 0x000e700000000a00 */
[----:B------:R-:W2:Y:S08]  /*0100*/  LDC.64 R24, c[0x0][0x3a8] ;  /* 0x0000ea00ff187b82 */ /* 0x000eb00000000a00 */
[----:B------:R-:W3:Y:S01]  /*0110*/  LDC.64 R22, c[0x0][0x3b0] ;  /* 0x0000ec00ff167b82 */ /* 0x000ee20000000a00 */
[----:B0-----:R-:W5:Y:S04]  /*0120*/  LDG.E.64 R4, desc[UR36][R4.64] ;  /* 0x0000002404047981 */ /* 0x001f68000c1e1b00 */
[----:B-1----:R-:W5:Y:S03]  /*0130*/  LDG.E.64 R26, desc[UR36][R26.64] ;  /* 0x000000241a1a7981 */ /* 0x002f66000c1e1b00 */
[----:B------:R-:W0:Y:S01]  /*0140*/  LDC.64 R28, c[0x0][0x388] ;  /* 0x0000e200ff1c7b82 */ /* 0x000e220000000a00 */
[----:B--2---:R-:W5:Y:S07]  /*0150*/  LDG.E.64 R24, desc[UR36][R24.64] ;  /* 0x0000002418187981 */ /* 0x004f6e000c1e1b00 */
[----:B------:R-:W1:Y:S01]  /*0160*/  LDC.64 R10, c[0x0][0x380] ;  /* 0x0000e000ff0a7b82 */ /* 0x000e620000000a00 */
[----:B---3--:R-:W5:Y:S01]  /*0170*/  LDG.E.64 R22, desc[UR36][R22.64] ;  /* 0x0000002416167981 */ /* 0x008f62000c1e1b00 */
[----:B------:R-:W2:Y:S01]  /*0180*/  LDCU UR4, c[0x0][0x3c0] ;  /* 0x00007800ff0477ac */ /* 0x000ea20008000800 */
[----:B------:R-:W-:Y:S01]  /*0190*/  BSSY B8, `(.L_x_2) ;  /* 0x0000104000087945 */ /* 0x000fe20003800000 */
[----:B------:R-:W-:Y:S01]  /*01a0*/  PLOP3.LUT P1, PT, PT, PT, PT, 0x8, 0x80 ;  /* 0x000000000080781c */ /* 0x000fe20003f2e170 */
[----:B0-----:R-:W-:-:S04]  /*01b0*/  IMAD.WIDE R28, R31, 0x8, R28 ;  /* 0x000000081f1c7825 */ /* 0x001fc800078e021c */
[----:B-1----:R-:W-:-:S04]  /*01c0*/  IMAD.WIDE R10, R31, 0x8, R10 ;  /* 0x000000081f0a7825 */ /* 0x002fc800078e020a */
[----:B--2---:R-:W-:-:S07]  /*01d0*/  IMAD.U32 R34, RZ, RZ, UR4 ;  /* 0x00000004ff227e24 */ /* 0x004fce000f8e00ff */
.L_x_16:
[----:B------:R-:W-:Y:S05]  /*01e0*/  YIELD ;  /* 0x0000000000007946 */ /* 0x000fea0003800000 */
[----:B------:R-:W-:Y:S01]  /*01f0*/  BSSY.RECONVERGENT B0, `(.L_x_3) ;  /* 0x0000018000007945 */ /* 0x000fe20003800200 */
[----:B-----5:R-:W-:Y:S01]  /*0200*/  MOV R18, R4 ;  /* 0x0000000400127202 */ /* 0x020fe20000000f00 */
[----:B------:R-:W-:Y:S02]  /*0210*/  IMAD.MOV.U32 R19, RZ, RZ, R5 ;  /* 0x000000ffff137224 */ /* 0x000fe400078e0005 */
[----:B01----:R-:W-:Y:S05]  /*0220*/  @P1 BRA `(.L_x_4) ;  /* 0x0000000000501947 */ /* 0x003fea0003800000 */
[----:B------:R-:W2:Y:S04]  /*0230*/  LDG.E.64 R14, desc[UR36][R28.64] ;  /* 0x000000241c0e7981 */ /* 0x000ea8000c1e1b00 */
[----:B------:R-:W3:Y:S01]  /*0240*/  LDG.E.64 R6, desc[UR36][R10.64] ;  /* 0x000000240a067981 */ /* 0x000ee2000c1e1b00 */
[----:B------:R-:W-:Y:S02]  /*0250*/  DADD R8, -R26, R4 ;  /* 0x000000001a087229 */ /* 0x000fe40000000104 */
[----:B------:R-:W-:-:S06]  /*0260*/  DADD R12, -R24, R22 ;  /* 0x00000000180c7229 */ /* 0x000fcc0000000116 */
[----:B------:R-:W-:Y:S02]  /*0270*/  DFMA R8, R8, 0.5, R26 ;  /* 0x3fe000000808782b */ /* 0x000fe4000000001a */
[----:B------:R-:W-:-:S08]  /*0280*/  DFMA R12, R12, 0.5, R24 ;  /* 0x3fe000000c0c782b */ /* 0x000fd00000000018 */
[----:B------:R-:W-:Y:S02]  /*0290*/  IMAD.MOV.U32 R18, RZ, RZ, R8 ;  /* 0x000000ffff127224 */ /* 0x000fe400078e0008 */
[----:B------:R-:W-:Y:S01]  /*02a0*/  IMAD.MOV.U32 R19, RZ, RZ, R9 ;  /* 0x000000ffff137224 */ /* 0x000fe200078e0009 */
[----:B--2---:R-:W-:Y:S02]  /*02b0*/  DSETP.GT.AND P1, PT, R14, R8, PT ;  /* 0x000000080e00722a */ /* 0x004fe40003f24000 */
[----:B---3--:R-:W-:-:S06]  /*02c0*/  DSETP.GTU.AND P0, PT, R6, R12, PT ;  /* 0x0000000c0600722a */ /* 0x008fcc0003f0c000 */
[----:B------:R-:W-:Y:S02]  /*02d0*/  SEL R7, RZ, 0x2, P0 ;  /* 0x00000002ff077807 */ /* 0x000fe40000000000 */
[----:B------:R-:W-:Y:S02]  /*02e0*/  FSEL R25, R13, R25, P0 ;  /* 0x000000190d197208 */ /* 0x000fe40000000000 */
[----:B------:R-:W-:Y:S02]  /*02f0*/  FSEL R24, R12, R24, P0 ;  /* 0x000000180c187208 */ /* 0x000fe40000000000 */
[----:B------:R-:W-:Y:S01]  /*0300*/  @P1 IMAD.MOV.U32 R19, RZ, RZ, R5 ;  /* 0x000000ffff131224 */ /* 0x000fe200078e0005 */
[----:B------:R-:W-:Y:S01]  /*0310*/  FSEL R22, R22, R12, P0 ;  /* 0x0000000c16167208 */ /* 0x000fe20000000000 */
[----:B------:R-:W-:Y:S01]  /*0320*/  @P1 IMAD.MOV.U32 R26, RZ, RZ, R8 ;  /* 0x000000ffff1a1224 */ /* 0x000fe200078e0008 */
[----:B------:R-:W-:Y:S01]  /*0330*/  FSEL R23, R23, R13, P0 ;  /* 0x0000000d17177208 */ /* 0x000fe20000000000 */
[----:B------:R-:W-:Y:S01]  /*0340*/  @P1 VIADD R7, R7, 0x1 ;  /* 0x0000000107071836 */ /* 0x000fe20000000000 */
[----:B------:R-:W-:-:S02]  /*0350*/  @P1 MOV R18, R4 ;  /* 0x0000000400121202 */ /* 0x000fc40000000f00 */
[----:B------:R-:W-:-:S07]  /*0360*/  @P1 MOV R27, R9 ;  /* 0x00000009001b1202 */ /* 0x000fce0000000f00 */
.L_x_4:
[----:B------:R-:W-:Y:S05]  /*0370*/  BSYNC.RECONVERGENT B0 ;  /* 0x0000000000007941 */ /* 0x000fea0003800200 */
.L_x_3:
[----:B------:R-:W0:Y:S01]  /*0380*/  LDCU.64 UR4, c[0x0][0x3b8] ;  /* 0x00007700ff0477ac */ /* 0x000e220008000a00 */
[----:B------:R-:W-:Y:S01]  /*0390*/  IMAD.IADD R33, R34, 0x1, -R7 ;  /* 0x0000000122217824 */ /* 0x000fe200078e0a07 */
[----:B------:R-:W1:Y:S01]  /*03a0*/  LDC R3, c[0x0][0x3c4] ;  /* 0x0000f100ff037b82 */ /* 0x000e620000000800 */
[----:B0-----:R-:W-:Y:S01]  /*03b0*/  MOV R8, UR4 ;  /* 0x0000000400087c02 */ /* 0x001fe20008000f00 */
[----:B------:R-:W-:-:S04]  /*03c0*/  IMAD.U32 R9, RZ, RZ, UR5 ;  /* 0x00000005ff097e24 */ /* 0x000fc8000f8e00ff */
[----:B------:R-:W-:-:S06]  /*03d0*/  IMAD.WIDE R32, R33, 0x4, R8 ;  /* 0x0000000421207825 */ /* 0x000fcc00078e0208 */
[----:B------:R-:W1:Y:S01]  /*03e0*/  LDG.E R32, desc[UR36][R32.64] ;  /* 0x0000002420207981 */ /* 0x000e62000c1e1900 */
[----:B------:R-:W-:Y:S01]  /*03f0*/  BSSY B0, `(.L_x_5) ;  /* 0x0000031000007945 */ /* 0x000fe20003800000 */
[----:B-1----:R-:W-:-:S13]  /*0400*/  ISETP.GE.AND P0, PT, R32, R3, PT ;  /* 0x000000032000720c */ /* 0x002fda0003f06270 */
[----:B------:R-:W-:Y:S05]  /*0410*/  @!P0 BRA `(.L_x_6) ;  /* 0x0000000000b88947 */ /* 0x000fea0003800000 */
[----:B------:R-:W0:Y:S01]  /*0420*/  LDC.64 R4, c[0x0][0x390] ;  /* 0x0000e400ff047b82 */ /* 0x000e220000000a00 */
[----:B------:R-:W-:Y:S01]  /*0430*/  BSSY B1, `(.L_x_7) ;  /* 0x000002a000017945 */ /* 0x000fe20003800000 */
[----:B0-----:R-:W-:-:S07]  /*0440*/  IMAD.WIDE R6, R31, 0x8, R4 ;  /* 0x000000081f067825 */ /* 0x001fce00078e0204 */
.L_x_8:
[----:B------:R-:W2:Y:S01]  /*0450*/  LDG.E.64 R12, desc[UR36][R10.64] ;  /* 0x000000240a0c7981 */ /* 0x000ea2000c1e1b00 */
[----:B------:R-:W0:Y:S03]  /*0460*/  LDC.64 R40, c[0x0][0x380] ;  /* 0x0000e000ff287b82 */ /* 0x000e260000000a00 */
[----:B------:R-:W2:Y:S01]  /*0470*/  LDG.E.64 R38, desc[UR36][R6.64] ;  /* 0x0000002406267981 */ /* 0x000ea2000c1e1b00 */
[----:B------:R-:W-:Y:S05]  /*0480*/  YIELD ;  /* 0x0000000000007946 */ /* 0x000fea0003800000 */
[----:B------:R-:W3:Y:S01]  /*0490*/  LDG.E.64 R14, desc[UR36][R28.64] ;  /* 0x000000241c0e7981 */ /* 0x000ee2000c1e1b00 */
[----:B------:R-:W1:Y:S01]  /*04a0*/  LDC.64 R34, c[0x0][0x388] ;  /* 0x0000e200ff227b82 */ /* 0x000e620000000a00 */
[----:B0-----:R-:W-:Y:S01]  /*04b0*/  IMAD.WIDE R40, R32, 0x8, R40 ;  /* 0x0000000820287825 */ /* 0x001fe200078e0228 */
[----:B--2---:R-:W-:-:S07]  /*04c0*/  DMUL R38, R12, R38 ;  /* 0x000000260c267228 */ /* 0x004fce0000000000 */
[----:B-----5:R-:W5:Y:S04]  /*04d0*/  ATOMG.E.ADD.F64.RN.STRONG.GPU PT, RZ, desc[UR36][R40.64], R38 ;  /* 0x8000002628ff79a3 */ /* 0x020f68000c1eff24 */
[----:B------:R-:W2:Y:S04]  /*04e0*/  LDG.E.64 R16, desc[UR36][R6.64] ;  /* 0x0000002406107981 */ /* 0x000ea8000c1e1b00 */
[----:B------:R-:W2:Y:S01]  /*04f0*/  LDG.E.64 R20, desc[UR36][R28.64] ;  /* 0x000000241c147981 */ /* 0x000ea2000c1e1b00 */
[----:B-1----:R-:W-:Y:S01]  /*0500*/  IMAD.WIDE R34, R32, 0x8, R34 ;  /* 0x0000000820227825 */ /* 0x002fe200078e0222 */
[----:B--2---:R-:W-:-:S07]  /*0510*/  DMUL R36, R16, R20 ;  /* 0x0000001410247228 */ /* 0x004fce0000000000 */
[----:B------:R0:W5:Y:S04]  /*0520*/  ATOMG.E.ADD.F64.RN.STRONG.GPU PT, RZ, desc[UR36][R34.64], R36 ;  /* 0x8000002422ff79a3 */ /* 0x000168000c1eff24 */
[----:B------:R-:W2:Y:S01]  /*0530*/  LDG.E.64 R20, desc[UR36][R6.64] ;  /* 0x0000002406147981 */ /* 0x000ea2000c1e1b00 */
[----:B------:R-:W-:-:S08]  /*0540*/  DADD R16, R18, -R26 ;  /* 0x0000000012107229 */ /* 0x000fd0000000081a */
[----:B------:R-:W-:-:S08]  /*0550*/  DFMA R16, R16, 0.5, R26 ;  /* 0x3fe000001010782b */ /* 0x000fd0000000001a */
[----:B---3--:R-:W-:Y:S02]  /*0560*/  DSETP.GT.AND P1, PT, R14, R16, PT ;  /* 0x000000100e00722a */ /* 0x008fe40003f24000 */
[----:B------:R-:W-:-:S08]  /*0570*/  DADD R14, R22, -R24 ;  /* 0x00000000160e7229 */ /* 0x000fd00000000818 */
[----:B------:R-:W-:Y:S01]  /*0580*/  DFMA R14, R14, 0.5, R24 ;  /* 0x3fe000000e0e782b */ /* 0x000fe20000000018 */
[----:B------:R-:W-:-:S07]  /*0590*/  SEL R0, RZ, 0x1, !P1 ;  /* 0x00000001ff007807 */ /* 0x000fce0004800000 */
[----:B------:R-:W-:-:S06]  /*05a0*/  DSETP.GTU.AND P0, PT, R12, R14, PT ;  /* 0x0000000e0c00722a */ /* 0x000fcc0003f0c000 */
[----:B------:R-:W-:-:S05]  /*05b0*/  SEL R33, RZ, 0x2, P0 ;  /* 0x00000002ff217807 */ /* 0x000fca0000000000 */
[----:B------:R-:W-:-:S05]  /*05c0*/  IMAD.IADD R33, R33, 0x1, R0 ;  /* 0x0000000121217824 */ /* 0x000fca00078e0200 */
[----:B0-----:R-:W-:Y:S01]  /*05d0*/  IADD3 R35, PT, PT, -R33, R32, RZ ;  /* 0x0000002021237210 */ /* 0x001fe20007ffe1ff */
[----:B------:R-:W-:-:S04]  /*05e0*/  IMAD.WIDE R12, R32, 0x8, R4 ;  /* 0x00000008200c7825 */ /* 0x000fc800078e0204 */
[----:B------:R-:W-:-:S04]  /*05f0*/  IMAD.WIDE R34, R35, 0x4, R8 ;  /* 0x0000000423227825 */ /* 0x000fc800078e0208 */
[----:B------:R-:W-:Y:S01]  /*0600*/  IMAD.MOV.U32 R0, RZ, RZ, R32 ;  /* 0x000000ffff007224 */ /* 0x000fe200078e0020 */
[----:B--2---:R0:W5:Y:S04]  /*0610*/  ATOMG.E.ADD.F64.RN.STRONG.GPU PT, RZ, desc[UR36][R12.64], R20 ;  /* 0x800000140cff79a3 */ /* 0x004168000c1eff24 */
[----:B------:R-:W2:Y:S01]  /*0620*/  LDG.E R32, desc[UR36][R34.64] ;  /* 0x0000002422207981 */ /* 0x000ea2000c1e1900 */
[----:B------:R-:W-:Y:S02]  /*0630*/  FSEL R19, R19, R17, P1 ;  /* 0x0000001113137208 */ /* 0x000fe40000800000 */
[----:B------:R-:W-:Y:S02]  /*0640*/  FSEL R18, R18, R16, P1 ;  /* 0x0000001012127208 */ /* 0x000fe40000800000 */
[----:B------:R-:W-:-:S02]  /*0650*/  FSEL R26, R16, R26, P1 ;  /* 0x0000001a101a7208 */ /* 0x000fc40000800000 */
[----:B------:R-:W-:Y:S02]  /*0660*/  FSEL R27, R17, R27, P1 ;  /* 0x0000001b111b7208 */ /* 0x000fe40000800000 */
[----:B------:R-:W-:Y:S02]  /*0670*/  FSEL R25, R15, R25, P0 ;  /* 0x000000190f197208 */ /* 0x000fe40000000000 */
[----:B------:R-:W-:Y:S02]  /*0680*/  FSEL R24, R14, R24, P0 ;  /* 0x000000180e187208 */ /* 0x000fe40000000000 */
[----:B------:R-:W-:Y:S02]  /*0690*/  FSEL R22, R22, R14, P0 ;  /* 0x0000000e16167208 */ /* 0x000fe40000000000 */
[----:B------:R-:W-:Y:S02]  /*06a0*/  FSEL R23, R23, R15, P0 ;  /* 0x0000000f17177208 */ /* 0x000fe40000000000 */
[----:B--2---:R-:W-:-:S13]  /*06b0*/  ISETP.GE.AND P1, PT, R32, R3, PT ;  /* 0x000000032000720c */ /* 0x004fda0003f26270 */
[----:B0-----:R-:W-:Y:S05]  /*06c0*/  @P1 BRA `(.L_x_8) ;  /* 0xfffffffc00601947 */ /* 0x001fea000383ffff */
[----:B------:R-:W-:Y:S05]  /*06d0*/  BSYNC B1 ;  /* 0x0000000000017941 */ /* 0x000fea0003800000 */
.L_x_7:
[----:B------:R-:W-:Y:S01]  /*06e0*/  IMAD.MOV.U32 R34, RZ, RZ, R0 ;  /* 0x000000ffff227224 */ /* 0x000fe200078e0000 */
[----:B------:R-:W-:-:S07]  /*06f0*/  MOV R7, R33 ;  /* 0x0000002100077202 */ /* 0x000fce0000000f00 */
.L_x_6:
[----:B------:R-:W-:Y:S05]  /*0700*/  BSYNC B0 ;  /* 0x0000000000007941 */ /* 0x000fea0003800000 */
.L_x_5:
[----:B------:R-:W-:Y:S01]  /*0710*/  ISETP.NE.AND P1, PT, R32, -0x2, PT ;  /* 0xfffffffe2000780c */ /* 0x000fe20003f25270 */
[----:B------:R-:W-:Y:S01]  /*0720*/  BSSY B7, `(.L_x_9) ;  /* 0x00000a7000077945 */ /* 0x000fe20003800000 */
[----:B------:R-:W-:Y:S01]  /*0730*/  PLOP3.LUT P0, PT, PT, PT, PT, 0x80, 0x8 ;  /* 0x000000000008781c */ /* 0x000fe20003f0f070 */
[----:B------:R-:W-:Y:S02]  /*0740*/  IMAD.MOV.U32 R4, RZ, RZ, R18 ;  /* 0x000000ffff047224 */ /* 0x000fe400078e0012 */
[----:B------:R-:W-:-:S08]  /*0750*/  IMAD.MOV.U32 R5, RZ, RZ, R19 ;  /* 0x000000ffff057224 */ /* 0x000fd000078e0013 */
[----:B------:R-:W-:Y:S05]  /*0760*/  @!P1 BRA `(.L_x_10) ;  /* 0x0000000800889947 */ /* 0x000fea0003800000 */
[----:B------:R-:W-:Y:S01]  /*0770*/  IADD3 R17, PT, PT, R34, -R7, RZ ;  /* 0x8000000722117210 */ /* 0x000fe20007ffe0ff */
[----:B------:R-:W-:-:S04]  /*0780*/  IMAD.MOV.U32 R33, RZ, RZ, -0x2 ;  /* 0xfffffffeff217424 */ /* 0x000fc800078e00ff */
[----:B------:R-:W-:-:S05]  /*0790*/  IMAD.WIDE R12, R17, 0x4, R8 ;  /* 0x00000004110c7825 */ /* 0x000fca00078e0208 */
[----:B------:R-:W2:Y:S01]  /*07a0*/  ATOMG.E.CAS.STRONG.GPU PT, R33, [R12], R32, R33 ;  /* 0x000000200c2173a9 */ /* 0x000ea200001ee121 */
[----:B------:R-:W-:Y:S01]  /*07b0*/  IMAD.MOV.U32 R4, RZ, RZ, R18 ;  /* 0x000000ffff047224 */ /* 0x000fe200078e0012 */
[----:B------:R-:W-:Y:S02]  /*07c0*/  MOV R5, R19 ;  /* 0x0000001300057202 */ /* 0x000fe40000000f00 */
[----:B--2---:R-:W-:-:S13]  /*07d0*/  ISETP.NE.AND P1, PT, R33, R32, PT ;  /* 0x000000202100720c */ /* 0x004fda0003f25270 */
[----:B------:R-:W-:Y:S05]  /*07e0*/  @P1 BRA `(.L_x_10) ;  /* 0x0000000800681947 */ /* 0x000fea0003800000 */
[----:B------:R-:W-:-:S13]  /*07f0*/  ISETP.NE.AND P1, PT, R32, -0x1, PT ;  /* 0xffffffff2000780c */ /* 0x000fda0003f25270 */
[----:B------:R-:W-:Y:S01]  /*0800*/  @!P1 IMAD.WIDE R14, R31, 0x4, R8 ;  /* 0x000000041f0e9825 */ /* 0x000fe200078e0208 */
[----:B------:R-:W-:-:S03]  /*0810*/  @!P1 PLOP3.LUT P0, PT, PT, PT, PT, 0x8, 0x80 ;  /* 0x000000000080981c */ /* 0x000fc60003f0e170 */
[----:B------:R-:W-:Y:S01]  /*0820*/  @!P1 IMAD.MOV.U32 R4, RZ, RZ, R18 ;  /* 0x000000ffff049224 */ /* 0x000fe200078e0012 */
[----:B------:R0:W-:Y:S01]  /*0830*/  @!P1 STG.E desc[UR36][R14.64], R34 ;  /* 0x000000220e009986 */ /* 0x0001e2000c101924 */
[----:B------:R-:W-:-:S03]  /*0840*/  @!P1 IMAD.MOV.U32 R5, RZ, RZ, R19 ;  /* 0x000000ffff059224 */ /* 0x000fc600078e0013 */
[----:B------:R0:W-:Y:S01]  /*0850*/  @!P1 STG.E desc[UR36][R12.64], R31 ;  /* 0x0000001f0c009986 */ /* 0x0001e2000c101924 */
[----:B------:R-:W-:Y:S05]  /*0860*/  @!P1 BRA `(.L_x_10) ;  /* 0x0000000800489947 */ /* 0x000fea0003800000 */
[C---:B------:R-:W-:Y:S01]  /*0870*/  ISETP.GE.AND P0, PT, R32.reuse, R3, PT ;  /* 0x000000032000720c */ /* 0x040fe20003f06270 */
[----:B------:R-:W-:Y:S01]  /*0880*/  BSSY B6, `(.L_x_11) ;  /* 0x0000089000067945 */ /* 0x000fe20003800000 */
[----:B------:R-:W-:Y:S02]  /*0890*/  MOV R33, R17 ;  /* 0x0000001100217202 */ /* 0x000fe40000000f00 */
[----:B------:R-:W-:-:S13]  /*08a0*/  ISETP.LT.OR P0, PT, R32, RZ, P0 ;  /* 0x000000ff2000720c */ /* 0x000fda0000701670 */
[----:B------:R-:W-:Y:S05]  /*08b0*/  @P0 BRA `(.L_x_12) ;  /* 0x0000000800140947 */ /* 0x000fea0003800000 */
.L_x_15:
[----:B------:R-:W1:Y:S01]  /*08c0*/  S2R R3, SR_LANEID ;  /* 0x0000000000037919 */ /* 0x000e620000000000 */
[----:B------:R-:W-:Y:S05]  /*08d0*/  YIELD ;  /* 0x0000000000007946 */ /* 0x000fea0003800000 */
[----:B------:R-:W-:Y:S01]  /*08e0*/  VOTEU.ANY UR4, UPT, PT ;  /* 0x0000000000047886 */ /* 0x000fe200038e0100 */
[----:B------:R-:W2:Y:S01]  /*08f0*/  LDC.64 R4, c[0x4][RZ] ;  /* 0x01000000ff047b82 */ /* 0x000ea20000000a00 */
[----:B------:R-:W1:Y:S08]  /*0900*/  FLO.U32 R6, UR4 ;  /* 0x0000000400067d00 */ /* 0x000e7000080e0000 */
[----:B------:R-:W3:Y:S01]  /*0910*/  POPC R0, UR4 ;  /* 0x0000000400007d09 */ /* 0x000ee20008000000 */
[----:B-1----:R-:W-:Y:S01]  /*0920*/  ISETP.EQ.U32.AND P0, PT, R6, R3, PT ;  /* 0x000000030600720c */ /* 0x002fe20003f02070 */
[----:B---3--:R-:W-:-:S12]  /*0930*/  IMAD R3, R0, -0x4, RZ ;  /* 0xfffffffc00037824 */ /* 0x008fd800078e02ff */
[----:B--2---:R-:W0:Y:S01]  /*0940*/  @P0 ATOMG.E.ADD.STRONG.GPU PT, R3, desc[UR36][R4.64], R3 ;  /* 0x80000003040309a8 */ /* 0x004e2200081ef124 */
[----:B------:R-:W1:Y:S02]  /*0950*/  S2R R0, SR_LTMASK ;  /* 0x0000000000007919 */ /* 0x000e640000003900 */
[----:B-1----:R-:W-:Y:S01]  /*0960*/  LOP3.LUT R7, R0, UR4, RZ, 0xc0, !PT ;  /* 0x0000000400077c12 */ /* 0x002fe2000f8ec0ff */
[----:B------:R-:W1:Y:S05]  /*0970*/  LDCU UR4, c[0x0][0x3c4] ;  /* 0x00007880ff0477ac */ /* 0x000e6a0008000800 */
[----:B------:R-:W2:Y:S01]  /*0980*/  POPC R7, R7 ;  /* 0x0000000700077309 */ /* 0x000ea20000000000 */
[----:B0-----:R-:W2:Y:S02]  /*0990*/  SHFL.IDX PT, R34, R3, R6, 0x1f ;  /* 0x00001f0603227589 */ /* 0x001ea400000e0000 */
[----:B--2---:R-:W-:-:S04]  /*09a0*/  IMAD R34, R7, -0x4, R34 ;  /* 0xfffffffc07227824 */ /* 0x004fc800078e0222 */
[----:B------:R-:W-:-:S05]  /*09b0*/  VIADD R0, R34, 0xfffffffd ;  /* 0xfffffffd22007836 */ /* 0x000fca0000000000 */
[----:B-1----:R-:W-:-:S13]  /*09c0*/  ISETP.GE.AND P0, PT, R0, UR4, PT ;  /* 0x0000000400007c0c */ /* 0x002fda000bf06270 */
[----:B------:R-:W-:Y:S05]  /*09d0*/  @!P0 BREAK B6 ;  /* 0x0000000000068942 */ /* 0x000fea0003800000 */
[----:B------:R-:W-:Y:S05]  /*09e0*/  @!P0 BREAK B7 ;  /* 0x0000000000078942 */ /* 0x000fea0003800000 */
[----:B------:R-:W-:Y:S05]  /*09f0*/  @!P0 BRA `(.L_x_13) ;  /* 0x0000000400f48947 */ /* 0x000fea0003800000 */
[----:B------:R-:W0:Y:S01]  /*0a00*/  LDC.64 R10, c[0x0][0x3b8] ;  /* 0x0000ee00ff0a7b82 */ /* 0x000e220000000a00 */
[----:B------:R-:W-:-:S07]  /*0a10*/  IMAD.MOV.U32 R3, RZ, RZ, -0x1 ;  /* 0xffffffffff037424 */ /* 0x000fce00078e00ff */
[----:B------:R-:W1:Y:S01]  /*0a20*/  LDC.64 R16, c[0x0][0x380] ;  /* 0x0000e000ff107b82 */ /* 0x000e620000000a00 */
[----:B------:R-:W-:Y:S01]  /*0a30*/  MOV R8, 0x28 ;  /* 0x0000002800087802 */ /* 0x000fe20000000f00 */
[----:B------:R-:W2:Y:S01]  /*0a40*/  LDCU.64 UR4, c[0x4][0x20] ;  /* 0x01000400ff0477ac */ /* 0x000ea20008000a00 */
[----:B0-----:R-:W-:-:S05]  /*0a50*/  IMAD.WIDE R10, R34, 0x4, R10 ;  /* 0x00000004220a7825 */ /* 0x001fca00078e020a */
[----:B------:R0:W-:Y:S01]  /*0a60*/  STG.E desc[UR36][R10.64], R3 ;  /* 0x000000030a007986 */ /* 0x0001e2000c101924 */
[----:B-1----:R-:W-:-:S03]  /*0a70*/  IMAD.WIDE.U32 R16, R32, 0x8, R16 ;  /* 0x0000000820107825 */ /* 0x002fc600078e0010 */
[----:B------:R0:W-:Y:S04]  /*0a80*/  STG.E desc[UR36][R10.64+-0x4], R3 ;  /* 0xfffffc030a007986 */ /* 0x0001e8000c101924 */
[----:B------:R0:W-:Y:S04]  /*0a90*/  STG.E desc[UR36][R10.64+-0x8], R3 ;  /* 0xfffff8030a007986 */ /* 0x0001e8000c101924 */
[----:B------:R0:W-:Y:S04]  /*0aa0*/  STG.E desc[UR36][R10.64+-0xc], R3 ;  /* 0xfffff4030a007986 */ /* 0x0001e8000c101924 */
[----:B------:R-:W3:Y:S01]  /*0ab0*/  LDG.E.64 R12, desc[UR36][R16.64] ;  /* 0x00000024100c7981 */ /* 0x000ee2000c1e1b00 */
[----:B------:R-:W1:Y:S01]  /*0ac0*/  LDC.64 R8, c[0x4][R8] ;  /* 0x0100000008087b82 */ /* 0x000e620000000a00 */
[----:B--2---:R-:W-:Y:S01]  /*0ad0*/  MOV R4, UR4 ;  /* 0x0000000400047c02 */ /* 0x004fe20008000f00 */
[----:B------:R-:W-:Y:S01]  /*0ae0*/  IMAD.U32 R5, RZ, RZ, UR5 ;  /* 0x00000005ff057e24 */ /* 0x000fe2000f8e00ff */
[----:B------:R-:W-:Y:S01]  /*0af0*/  MOV R7, R30 ;  /* 0x0000001e00077202 */ /* 0x000fe20000000f00 */
[----:B------:R-:W-:Y:S01]  /*0b00*/  IMAD.MOV.U32 R6, RZ, RZ, R2 ;  /* 0x000000ffff067224 */ /* 0x000fe200078e0002 */
[----:B-1-3--:R0:W-:Y:S06]  /*0b10*/  STL.64 [R1], R12 ;  /* 0x0000000c01007387 */ /* 0x00a1ec0000100a00 */
[----:B------:R-:W-:-:S07]  /*0b20*/  LEPC R20, `(.L_x_14) ;  /* 0x000000001014794e */ /* 0x000fce0000000000 */
[----:B0----5:R-:W-:Y:S05]  /*0b30*/  CALL.ABS.NOINC R8 ;  /* 0x0000000008007343 */ /* 0x021fea0003c00000 */
.L_x_14:
[----:B------:R-:W0:Y:S01]  /*0b40*/  LDC.64 R10, c[0x0][0x380] ;  /* 0x0000e000ff0a7b82 */ /* 0x000e220000000a00 */
[----:B------:R-:W2:Y:S07]  /*0b50*/  LDG.E.64 R20, desc[UR36][R16.64] ;  /* 0x0000002410147981 */ /* 0x000eae000c1e1b00 */
[----:B------:R-:W1:Y:S01]  /*0b60*/  LDC.64 R6, c[0x0][0x390] ;  /* 0x0000e400ff067b82 */ /* 0x000e620000000a00 */
[----:B------:R-:W-:Y:S01]  /*0b70*/  DADD R12, R22, -R24 ;  /* 0x00000000160c7229 */ /* 0x000fe20000000818 */
[----:B------:R-:W3:Y:S06]  /*0b80*/  LDCU.64 UR4, c[0x0][0x3b8] ;  /* 0x00007700ff0477ac */ /* 0x000eec0008000a00 */
[----:B------:R-:W4:Y:S01]  /*0b90*/  LDC.64 R14, c[0x0][0x388] ;  /* 0x0000e200ff0e7b82 */ /* 0x000f220000000a00 */
[----:B0-----:R-:W-:-:S05]  /*0ba0*/  IMAD.WIDE R4, R34, 0x8, R10 ;  /* 0x0000000822047825 */ /* 0x001fca00078e020a */
[----:B------:R-:W5:Y:S01]  /*0bb0*/  LDG.E.64 R16, desc[UR36][R4.64] ;  /* 0x0000002404107981 */ /* 0x000f62000c1e1b00 */
[----:B-1----:R-:W-:-:S05]  /*0bc0*/  IMAD.WIDE.U32 R8, R32, 0x8, R6 ;  /* 0x0000000820087825 */ /* 0x002fca00078e0006 */
[----:B------:R-:W5:Y:S01]  /*0bd0*/  LDG.E.64 R36, desc[UR36][R8.64] ;  /* 0x0000002408247981 */ /* 0x000f62000c1e1b00 */
[----:B------:R-:W-:-:S08]  /*0be0*/  DFMA R12, R12, 0.5, R24 ;  /* 0x3fe000000c0c782b */ /* 0x000fd00000000018 */
[C---:B--2---:R-:W-:Y:S02]  /*0bf0*/  DSETP.GTU.AND P1, PT, R20.reuse, R12, PT ;  /* 0x0000000c1400722a */ /* 0x044fe40003f2c000 */
[----:B-----5:R-:W-:Y:S01]  /*0c00*/  DFMA R16, R20, R36, R16 ;  /* 0x000000241410722b */ /* 0x020fe20000000010 */
[----:B----4-:R-:W-:-:S04]  /*0c10*/  IMAD.WIDE.U32 R20, R32, 0x8, R14 ;  /* 0x0000000820147825 */ /* 0x010fc800078e000e */
[C---:B------:R-:W-:Y:S01]  /*0c20*/  IMAD.WIDE R14, R34.reuse, 0x8, R14 ;  /* 0x00000008220e7825 */ /* 0x040fe200078e020e */
[----:B------:R0:W2:Y:S04]  /*0c30*/  LDG.E.64 R36, desc[UR36][R20.64] ;  /* 0x0000002414247981 */ /* 0x0000a8000c1e1b00 */
[----:B------:R1:W-:Y:S04]  /*0c40*/  STG.E.64 desc[UR36][R4.64], R16 ;  /* 0x0000001004007986 */ /* 0x0003e8000c101b24 */
[----:B------:R-:W4:Y:S04]  /*0c50*/  LDG.E.64 R38, desc[UR36][R8.64] ;  /* 0x0000002408267981 */ /* 0x000f28000c1e1b00 */
[----:B------:R-:W4:Y:S04]  /*0c60*/  LDG.E.64 R20, desc[UR36][R20.64] ;  /* 0x0000002414147981 */ /* 0x000f28000c1e1b00 */
[----:B-1----:R-:W4:Y:S02]  /*0c70*/  LDG.E.64 R16, desc[UR36][R14.64] ;  /* 0x000000240e107981 */ /* 0x002f24000c1e1b00 */
[----:B----4-:R-:W-:Y:S01]  /*0c80*/  DFMA R38, R38, R20, R16 ;  /* 0x000000142626722b */ /* 0x010fe20000000010 */
[----:B------:R-:W-:-:S06]  /*0c90*/  IMAD.WIDE R16, R34, 0x8, R6 ;  /* 0x0000000822107825 */ /* 0x000fcc00078e0206 */
[----:B------:R-:W-:Y:S04]  /*0ca0*/  STG.E.64 desc[UR36][R14.64], R38 ;  /* 0x000000260e007986 */ /* 0x000fe8000c101b24 */
[----:B------:R-:W4:Y:S04]  /*0cb0*/  LDG.E.64 R20, desc[UR36][R8.64] ;  /* 0x0000002408147981 */ /* 0x000f28000c1e1b00 */
[----:B------:R-:W4:Y:S01]  /*0cc0*/  LDG.E.64 R8, desc[UR36][R16.64] ;  /* 0x0000002410087981 */ /* 0x000f22000c1e1b00 */
[----:B------:R-:W-:Y:S01]  /*0cd0*/  IADD3 R0, PT, PT, R34, -0x2, RZ ;  /* 0xfffffffe22007810 */ /* 0x000fe20007ffe0ff */
[----:B------:R-:W-:-:S04]  /*0ce0*/  @P1 IMAD.MOV R0, RZ, RZ, R34 ;  /* 0x000000ffff001224 */ /* 0x000fc800078e0222 */
[----:B------:R-:W-:Y:S01]  /*0cf0*/  VIADD R3, R0, 0xffffffff ;  /* 0xffffffff00037836 */ /* 0x000fe20000000000 */
[----:B----4-:R-:W-:Y:S02]  /*0d00*/  DADD R8, R20, R8 ;  /* 0x0000000014087229 */ /* 0x010fe40000000008 */
[----:B0-----:R-:W-:-:S08]  /*0d10*/  DADD R20, R18, -R26 ;  /* 0x0000000012147229 */ /* 0x001fd0000000081a */
[----:B------:R-:W-:-:S08]  /*0d20*/  DFMA R20, R20, 0.5, R26 ;  /* 0x3fe000001414782b */ /* 0x000fd0000000001a */
[----:B--2---:R-:W-:Y:S01]  /*0d30*/  DSETP.GT.AND P0, PT, R36, R20, PT ;  /* 0x000000142400722a */ /* 0x004fe20003f04000 */
[----:B------:R3:W-:Y:S02]  /*0d40*/  STG.E.64 desc[UR36][R16.64], R8 ;  /* 0x0000000810007986 */ /* 0x0007e4000c101b24 */
[----:B---3--:R-:W-:Y:S02]  /*0d50*/  IMAD.U32 R8, RZ, RZ, UR4 ;  /* 0x00000004ff087e24 */ /* 0x008fe4000f8e00ff */
[----:B------:R-:W-:-:S09]  /*0d60*/  IMAD.U32 R9, RZ, RZ, UR5 ;  /* 0x00000005ff097e24 */ /* 0x000fd2000f8e00ff */
[----:B------:R-:W-:Y:S01]  /*0d70*/  @!P0 IADD3 R3, PT, PT, R0, RZ, RZ ;  /* 0x000000ff00038210 */ /* 0x000fe20007ffe0ff */
[----:B------:R-:W-:-:S05]  /*0d80*/  IMAD.WIDE.U32 R36, R32, 0x4, R8 ;  /* 0x0000000420247825 */ /* 0x000fca00078e0008 */
[----:B------:R0:W-:Y:S02]  /*0d90*/  STG.E desc[UR36][R36.64], R34 ;  /* 0x0000002224007986 */ /* 0x0001e4000c101924 */
[----:B0-----:R-:W-:-:S05]  /*0da0*/  IMAD.WIDE R36, R3, 0x4, R8 ;  /* 0x0000000403247825 */ /* 0x001fca00078e0208 */
[----:B------:R0:W-:Y:S04]  /*0db0*/  STG.E desc[UR36][R36.64], R32 ;  /* 0x0000002024007986 */ /* 0x0001e8000c101924 */
[----:B0-----:R-:W2:Y:S01]  /*0dc0*/  LDG.E.64 R36, desc[UR36][R28.64] ;  /* 0x000000241c247981 */ /* 0x001ea2000c1e1b00 */
[----:B------:R-:W-:-:S04]  /*0dd0*/  IMAD.WIDE R10, R31, 0x8, R10 ;  /* 0x000000081f0a7825 */ /* 0x000fc800078e020a */
[----:B------:R-:W-:-:S05]  /*0de0*/  IMAD.WIDE R6, R31, 0x8, R6 ;  /* 0x000000081f067825 */ /* 0x000fca00078e0206 */
[----:B------:R-:W3:Y:S01]  /*0df0*/  LDG.E.64 R38, desc[UR36][R6.64] ;  /* 0x0000002406267981 */ /* 0x000ee2000c1e1b00 */
[----:B--2---:R-:W-:-:S03]  /*0e00*/  DSETP.GT.AND P1, PT, R36, R20, PT ;  /* 0x000000142400722a */ /* 0x004fc60003f24000 */
[----:B------:R-:W3:Y:S03]  /*0e10*/  LDG.E.64 R36, desc[UR36][R4.64] ;  /* 0x0000002404247981 */ /* 0x000ee6000c1e1b00 */
[----:B------:R-:W-:Y:S02]  /*0e20*/  FSEL R18, R18, R20, P1 ;  /* 0x0000001412127208 */ /* 0x000fe40000800000 */
[----:B------:R-:W-:Y:S02]  /*0e30*/  FSEL R19, R19, R21, P1 ;  /* 0x0000001513137208 */ /* 0x000fe40000800000 */
[----:B------:R-:W-:Y:S02]  /*0e40*/  FSEL R26, R20, R26, P1 ;  /* 0x0000001a141a7208 */ /* 0x000fe40000800000 */
[----:B------:R-:W-:Y:S02]  /*0e50*/  FSEL R27, R21, R27, P1 ;  /* 0x0000001b151b7208 */ /* 0x000fe40000800000 */
[----:B------:R-:W3:Y:S02]  /*0e60*/  LDG.E.64 R20, desc[UR36][R10.64] ;  /* 0x000000240a147981 */ /* 0x000ee4000c1e1b00 */
[----:B---3--:R-:W-:-:S02]  /*0e70*/  DFMA R36, R20, R38, R36 ;  /* 0x000000261424722b */ /* 0x008fc40000000024 */
[----:B------:R-:W-:-:S05]  /*0e80*/  DSETP.GTU.AND P0, PT, R20, R12, PT ;  /* 0x0000000c1400722a */ /* 0x000fca0003f0c000 */
[----:B------:R0:W-:Y:S04]  /*0e90*/  STG.E.64 desc[UR36][R4.64], R36 ;  /* 0x0000002404007986 */ /* 0x0001e8000c101b24 */
[----:B------:R-:W2:Y:S04]  /*0ea0*/  LDG.E.64 R20, desc[UR36][R28.64] ;  /* 0x000000241c147981 */ /* 0x000ea8000c1e1b00 */
[----:B0-----:R-:W2:Y:S04]  /*0eb0*/  LDG.E.64 R36, desc[UR36][R6.64] ;  /* 0x0000002406247981 */ /* 0x001ea8000c1e1b00 */
[----:B------:R-:W2:Y:S01]  /*0ec0*/  LDG.E.64 R4, desc[UR36][R14.64] ;  /* 0x000000240e047981 */ /* 0x000ea2000c1e1b00 */
[----:B------:R-:W-:Y:S01]  /*0ed0*/  FSEL R24, R12, R24, P0 ;  /* 0x000000180c187208 */ /* 0x000fe20000000000 */
[----:B--2---:R-:W-:-:S07]  /*0ee0*/  DFMA R4, R36, R20, R4 ;  /* 0x000000142404722b */ /* 0x004fce0000000004 */
[----:B------:R0:W-:Y:S04]  /*0ef0*/  STG.E.64 desc[UR36][R14.64], R4 ;  /* 0x000000040e007986 */ /* 0x0001e8000c101b24 */
[----:B0-----:R-:W2:Y:S04]  /*0f00*/  LDG.E.64 R4, desc[UR36][R6.64] ;  /* 0x0000002406047981 */ /* 0x001ea8000c1e1b00 */
[----:B------:R-:W2:Y:S01]  /*0f10*/  LDG.E.64 R6, desc[UR36][R16.64] ;  /* 0x0000002410067981 */ /* 0x000ea2000c1e1b00 */
[----:B------:R-:W-:Y:S02]  /*0f20*/  FSEL R22, R22, R12, P0 ;  /* 0x0000000c16167208 */ /* 0x000fe40000000000 */
[----:B------:R-:W-:-:S02]  /*0f30*/  FSEL R25, R13, R25, P0 ;  /* 0x000000190d197208 */ /* 0x000fc40000000000 */
[----:B------:R-:W-:Y:S02]  /*0f40*/  FSEL R12, R23, R13, P0 ;  /* 0x0000000d170c7208 */ /* 0x000fe40000000000 */
[----:B------:R-:W-:Y:S02]  /*0f50*/  SEL R0, RZ, 0x1, !P1 ;  /* 0x00000001ff007807 */ /* 0x000fe40004800000 */
[----:B------:R-:W-:-:S05]  /*0f60*/  SEL R13, RZ, 0x2, P0 ;  /* 0x00000002ff0d7807 */ /* 0x000fca0000000000 */
[----:B------:R-:W-:-:S04]  /*0f70*/  IMAD.IADD R13, R13, 0x1, R0 ;  /* 0x000000010d0d7824 */ /* 0x000fc800078e0200 */
[----:B------:R-:W-:Y:S01]  /*0f80*/  IMAD.IADD R3, R34, 0x1, -R13 ;  /* 0x0000000122037824 */ /* 0x000fe200078e0a0d */
[----:B------:R-:W-:Y:S01]  /*0f90*/  MOV R15, 0xfffffffe ;  /* 0xfffffffe000f7802 */ /* 0x000fe20000000f00 */
[----:B--2---:R-:W-:Y:S02]  /*0fa0*/  DADD R6, R4, R6 ;  /* 0x0000000004067229 */ /* 0x004fe40000000006 */
[----:B------:R-:W-:-:S05]  /*0fb0*/  IMAD.WIDE R4, R3, 0x4, R8 ;  /* 0x0000000403047825 */ /* 0x000fca00078e0208 */
[----:B------:R-:W-:Y:S04]  /*0fc0*/  STG.E.64 desc[UR36][R16.64], R6 ;  /* 0x0000000610007986 */ /* 0x000fe8000c101b24 */
[----:B------:R0:W2:Y:S04]  /*0fd0*/  LDG.E R32, desc[UR36][R4.64] ;  /* 0x0000002404207981 */ /* 0x0000a8000c1e1900 */
[----:B------:R0:W-:Y:S01]  /*0fe0*/  STG.E desc[UR36][R4.64], R15 ;  /* 0x0000000f04007986 */ /* 0x0001e2000c101924 */
[----:B------:R-:W-:Y:S01]  /*0ff0*/  @!PT LDS RZ, [RZ] ;  /* 0x00000000fffff984 */ /* 0x000fe20000000800 */
[----:B------:R-:W-:Y:S01]  /*1000*/  @!PT LDS RZ, [RZ] ;  /* 0x00000000fffff984 */ /* 0x000fe20000000800 */
[----:B------:R-:W-:Y:S01]  /*1010*/  @!PT LDS RZ, [RZ] ;  /* 0x00000000fffff984 */ /* 0x000fe20000000800 */
[----:B------:R-:W-:Y:S01]  /*1020*/  @!PT LDS RZ, [RZ] ;  /* 0x00000000fffff984 */ /* 0x000fe20000000800 */
[----:B------:R-:W-:-:S00]  /*1030*/  MEMBAR.ALL.CTA ;  /* 0x0000000000007992 */ /* 0x000fc00000008000 */
[----:B------:R-:W-:Y:S06]  /*1040*/  MEMBAR.SC.GPU ;  /* 0x0000000000007992 */ /* 0x000fec0000002000 */
[----:B------:R-:W-:-:S00]  /*1050*/  ERRBAR ;  /* 0x00000000000079ab */ /* 0x000fc00000000000 */
[----:B------:R-:W-:Y:S06]  /*1060*/  CGAERRBAR ;  /* 0x00000000000075ab */ /* 0x000fec0000000000 */
[----:B------:R-:W-:Y:S01]  /*1070*/  CCTL.IVALL ;  /* 0x00000000ff00798f */ /* 0x000fe20002000000 */
[----:B------:R-:W1:Y:S01]  /*1080*/  LDCU UR4, c[0x0][0x3c4] ;  /* 0x00007880ff0477ac */ /* 0x000e620008000800 */
[----:B0-----:R-:W-:Y:S01]  /*1090*/  IMAD.WIDE R4, R33, 0x4, R8 ;  /* 0x0000000421047825 */ /* 0x001fe200078e0208 */
[C---:B--2---:R-:W-:Y:S02]  /*10a0*/  ISETP.GT.AND P1, PT, R32.reuse, -0x1, PT ;  /* 0xffffffff2000780c */ /* 0x044fe40003f24270 */
[----:B------:R-:W-:Y:S01]  /*10b0*/  MOV R33, R3 ;  /* 0x0000000300217202 */ /* 0x000fe20000000f00 */
[----:B------:R-:W-:Y:S01]  /*10c0*/  IMAD.MOV.U32 R23, RZ, RZ, R12 ;  /* 0x000000ffff177224 */ /* 0x000fe200078e000c */
[----:B------:R2:W-:Y:S01]  /*10d0*/  STG.E desc[UR36][R4.64], R34 ;  /* 0x0000002204007986 */ /* 0x0005e2000c101924 */
[----:B------:R-:W-:Y:S01]  /*10e0*/  IMAD.MOV.U32 R7, RZ, RZ, R13 ;  /* 0x000000ffff077224 */ /* 0x000fe200078e000d */
[----:B-1----:R-:W-:-:S13]  /*10f0*/  ISETP.GE.AND P0, PT, R32, UR4, PT ;  /* 0x0000000420007c0c */ /* 0x002fda000bf06270 */
[----:B--2---:R-:W-:Y:S05]  /*1100*/  @!P0 BRA P1, `(.L_x_15) ;  /* 0xfffffff400ec8947 */ /* 0x004fea000083ffff */
.L_x_12:
[----:B------:R-:W-:Y:S05]  /*1110*/  BSYNC B6 ;  /* 0x0000000000067941 */ /* 0x000fea0003800000 */
.L_x_11:
[----:B0-----:R-:W-:Y:S01]  /*1120*/  IMAD.WIDE R12, R31, 0x4, R8 ;  /* 0x000000041f0c7825 */ /* 0x001fe200078e0208 */
[----:B------:R-:W-:-:S03]  /*1130*/  PLOP3.LUT P0, PT, PT, PT, PT, 0x8, 0x80 ;  /* 0x000000000080781c */ /* 0x000fc60003f0e170 */
[----:B------:R-:W-:Y:S01]  /*1140*/  IMAD.WIDE R8, R33, 0x4, R8 ;  /* 0x0000000421087825 */ /* 0x000fe200078e0208 */
[----:B------:R1:W-:Y:S03]  /*1150*/  STG.E desc[UR36][R12.64], R34 ;  /* 0x000000220c007986 */ /* 0x0003e6000c101924 */
[----:B------:R-:W-:Y:S01]  /*1160*/  IMAD.MOV.U32 R4, RZ, RZ, R18 ;  /* 0x000000ffff047224 */ /* 0x000fe200078e0012 */
[----:B------:R1:W-:Y:S01]  /*1170*/  STG.E desc[UR36][R8.64], R31 ;  /* 0x0000001f08007986 */ /* 0x0003e2000c101924 */
[----:B------:R-:W-:-:S07]  /*1180*/  IMAD.MOV.U32 R5, RZ, RZ, R19 ;  /* 0x000000ffff057224 */ /* 0x000fce00078e0013 */
.L_x_10:
[----:B------:R-:W-:Y:S05]  /*1190*/  BSYNC B7 ;  /* 0x0000000000077941 */ /* 0x000fea0003800000 */
.L_x_9:
[----:B------:R-:W-:Y:S01]  /*11a0*/  PLOP3.LUT P1, PT, PT, PT, PT, 0x80, 0x8 ;  /* 0x000000000008781c */ /* 0x000fe20003f2f070 */
[----:B------:R-:W-:-:S12]  /*11b0*/  @P0 BRA `(.L_x_16) ;  /* 0xfffffff000080947 */ /* 0x000fd8000383ffff */
[----:B------:R-:W-:Y:S05]  /*11c0*/  EXIT ;  /* 0x000000000000794d */ /* 0x000fea0003800000 */
.L_x_13:
[----:B------:R-:W-:Y:S05]  /*11d0*/  BSYNC B8 ;  /* 0x0000000000087941 */ /* 0x000fea0003800000 */
.L_x_2:
[----:B------:R-:W-:Y:S01]  /*11e0*/  MOV R0, 0x28 ;  /* 0x0000002800007802 */ /* 0x000fe20000000f00 */
[----:B------:R-:W0:Y:S01]  /*11f0*/  LDCU.64 UR4, c[0x4][0x18] ;  /* 0x01000300ff0477ac */ /* 0x000e220008000a00 */
[----:B------:R-:W-:Y:S02]  /*1200*/  CS2R R6, SRZ ;  /* 0x0000000000067805 */ /* 0x000fe4000001ff00 */
[----:B------:R1:W2:Y:S01]  /*1210*/  LDC.64 R2, c[0x4][R0] ;  /* 0x0100000000027b82 */ /* 0x0002a20000000a00 */
[----:B0-----:R-:W-:Y:S01]  /*1220*/  MOV R4, UR4 ;  /* 0x0000000400047c02 */ /* 0x001fe20008000f00 */
[----:B-1----:R-:W-:-:S07]  /*1230*/  IMAD.U32 R5, RZ, RZ, UR5 ;  /* 0x00000005ff057e24 */ /* 0x002fce000f8e00ff */
[----:B------:R-:W-:-:S07]  /*1240*/  LEPC R20, `(.L_x_17) ;  /* 0x000000001014794e */ /* 0x000fce0000000000 */
[----:B--2--5:R-:W-:Y:S05]  /*1250*/  CALL.ABS.NOINC R2 ;  /* 0x0000000002007343 */ /* 0x024fea0003c00000 */
.L_x_17:
[----:B------:R-:W-:Y:S05]  /*1260*/  EXIT ;  /* 0x000000000000794d */ /* 0x000fea0003800000 */
.L_x_18:
        /* <DEDUP_REMOVED lines=9> */
.L_x_74:


//--------------------- .text._Z19calculateCenterMassPiPdS0_S0_i --------------------------
	.section	.text._Z19calculateCenterMassPiPdS0_S0_i,"ax",@progbits
	.align	128
        .global         _Z19calculateCenterMassPiPdS0_S0_i
        .type           _Z19calculateCenterMassPiPdS0_S0_i,@function
        .size           _Z19calculateCenterMassPiPdS0_S0_i,(.L_x_68 - _Z19calculateCenterMassPiPdS0_S0_i)
        .other          _Z19calculateCenterMassPiPdS0_S0_i,@"STO_CUDA_ENTRY STV_DEFAULT"
_Z19calculateCenterMassPiPdS0_S0_i:
.text._Z19calculateCenterMassPiPdS0_S0_i:
[----:B------:R-:W0:Y:S08]  /*0000*/  LDC R1, c[0x0][0x37c] ;  /* 0x0000df00ff017b82 */ /* 0x000e300000000800 */
[----:B------:R-:W1:Y:S01]  /*0010*/  LDC.64 R2, c[0x4][RZ] ;  /* 0x01000000ff027b82 */ /* 0x000e620000000a00 */
[----:B------:R-:W1:Y:S01]  /*0020*/  LDCU.64 UR36, c[0x0][0x358] ;  /* 0x00006b00ff2477ac */ /* 0x000e620008000a00 */
[----:B------:R-:W2:Y:S01]  /*0030*/  S2R R0, SR_TID.X ;  /* 0x0000000000007919 */ /* 0x000ea20000002100 */
[----:B0-----:R-:W-:Y:S01]  /*0040*/  VIADD R1, R1, 0xffffffe0 ;  /* 0xffffffe001017836 */ /* 0x001fe20000000000 */
[----:B------:R-:W2:Y:S01]  /*0050*/  S2R R5, SR_CTAID.X ;  /* 0x0000000000057919 */ /* 0x000ea20000002500 */
[----:B------:R-:W0:Y:S03]  /*0060*/  LDCU UR5, c[0x0][0x2fc] ;  /* 0x00005f80ff0577ac */ /* 0x000e260008000800 */
[----:B------:R-:W3:Y:S01]  /*0070*/  LDC R7, c[0x0][0x3a0] ;  /* 0x0000e800ff077b82 */ /* 0x000ee20000000800 */
[----:B-1----:R-:W4:Y:S01]  /*0080*/  LDG.E R3, desc[UR36][R2.64] ;  /* 0x0000002402037981 */ /* 0x002f22000c1e1900 */
[----:B------:R-:W2:Y:S01]  /*0090*/  LDCU UR6, c[0x0][0x360] ;  /* 0x00006c00ff0677ac */ /* 0x000ea20008000800 */
[----:B------:R-:W1:Y:S01]  /*00a0*/  LDCU UR4, c[0x0][0x2f8] ;  /* 0x00005f00ff0477ac */ /* 0x000e620008000800 */
[----:B--2---:R-:W-:-:S04]  /*00b0*/  IMAD R0, R5, UR6, R0 ;  /* 0x0000000605007c24 */ /* 0x004fc8000f8e0200 */
[----:B---3--:R-:W-:Y:S01]  /*00c0*/  IMAD R0, R0, -0x4, R7 ;  /* 0xfffffffc00007824 */ /* 0x008fe200078e0207 */
[----:B-1----:R-:W-:-:S03]  /*00d0*/  IADD3 R17, P1, PT, R1, UR4, RZ ;  /* 0x0000000401117c10 */ /* 0x002fc6000ff3e0ff */
[----:B------:R-:W-:Y:S02]  /*00e0*/  VIADD R0, R0, 0xfffffffc ;  /* 0xfffffffc00007836 */ /* 0x000fe40000000000 */
[----:B0-----:R-:W-:-:S03]  /*00f0*/  IMAD.X R16, RZ, RZ, UR5, P1 ;  /* 0x00000005ff107e24 */ /* 0x001fc600088e06ff */
[----:B----4-:R-:W-:-:S13]  /*0100*/  ISETP.GT.AND P0, PT, R0, R3, PT ;  /* 0x000000030000720c */ /* 0x010fda0003f04270 */
[----:B------:R-:W-:Y:S05]  /*0110*/  @!P0 EXIT ;  /* 0x000000000000894d */ /* 0x000fea0003800000 */
[----:B------:R-:W0:Y:S01]  /*0120*/  LDC R19, c[0x0][0x370] ;  /* 0x0000dc00ff137b82 */ /* 0x000e220000000800 */
[----:B------:R-:W-:Y:S02]  /*0130*/  IMAD.MOV.U32 R2, RZ, RZ, R0 ;  /* 0x000000ffff027224 */ /* 0x000fe400078e0000 */
[----:B0-----:R-:W-:-:S07]  /*0140*/  IMAD R19, R19, UR6, RZ ;  /* 0x0000000613137c24 */ /* 0x001fce000f8e02ff */
.L_x_24:
[----:B------:R-:W0:Y:S08]  /*0150*/  LDC.64 R12, c[0x0][0x398] ;  /* 0x0000e600ff0c7b82 */ /* 0x000e300000000a00 */
[----:B------:R-:W1:Y:S01]  /*0160*/  LDC.64 R8, c[0x0][0x388] ;  /* 0x0000e200ff087b82 */ /* 0x000e620000000a00 */
[----:B0-----:R-:W-:-:S05]  /*0170*/  IMAD.WIDE R12, R2, 0x8, R12 ;  /* 0x00000008020c7825 */ /* 0x001fca00078e020c */
[----:B------:R-:W2:Y:S01]  /*0180*/  LDG.E.64 R6, desc[UR36][R12.64] ;  /* 0x000000240c067981 */ /* 0x000ea2000c1e1b00 */
[----:B-1----:R-:W-:-:S05]  /*0190*/  IMAD.WIDE R8, R2, 0x8, R8 ;  /* 0x0000000802087825 */ /* 0x002fca00078e0208 */
[----:B------:R-:W3:Y:S01]  /*01a0*/  LDG.E.64 R10, desc[UR36][R8.64] ;  /* 0x00000024080a7981 */ /* 0x000ee2000c1e1b00 */
[----:B------:R-:W-:Y:S01]  /*01b0*/  IMAD.MOV.U32 R4, RZ, RZ, 0x1 ;  /* 0x00000001ff047424 */ /* 0x000fe200078e00ff */
[----:B------:R-:W-:Y:S01]  /*01c0*/  BSSY.RECONVERGENT B0, `(.L_x_19) ;  /* 0x0000016000007945 */ /* 0x000fe20003800200 */
[----:B--2---:R-:W0:Y:S01]  /*01d0*/  MUFU.RCP64H R5, R7 ;  /* 0x0000000700057308 */ /* 0x004e220000001800 */
[----:B---3--:R-:W-:-:S03]  /*01e0*/  FSETP.GEU.AND P1, PT, |R11|, 6.5827683646048100446e-37, PT ;  /* 0x036000000b00780b */ /* 0x008fc60003f2e200 */
[----:B0-----:R-:W-:-:S08]  /*01f0*/  DFMA R14, -R6, R4, 1 ;  /* 0x3ff00000060e742b */ /* 0x001fd00000000104 */
[----:B------:R-:W-:-:S08]  /*0200*/  DFMA R14, R14, R14, R14 ;  /* 0x0000000e0e0e722b */ /* 0x000fd0000000000e */
[----:B------:R-:W-:-:S08]  /*0210*/  DFMA R14, R4, R14, R4 ;  /* 0x0000000e040e722b */ /* 0x000fd00000000004 */
[----:B------:R-:W-:-:S08]  /*0220*/  DFMA R4, -R6, R14, 1 ;  /* 0x3ff000000604742b */ /* 0x000fd0000000010e */
[----:B------:R-:W-:-:S08]  /*0230*/  DFMA R4, R14, R4, R14 ;  /* 0x000000040e04722b */ /* 0x000fd0000000000e */
[----:B------:R-:W-:-:S08]  /*0240*/  DMUL R14, R10, R4 ;  /* 0x000000040a0e7228 */ /* 0x000fd00000000000 */
[----:B------:R-:W-:-:S08]  /*0250*/  DFMA R20, -R6, R14, R10 ;  /* 0x0000000e0614722b */ /* 0x000fd0000000010a */
[----:B------:R-:W-:-:S10]  /*0260*/  DFMA R4, R4, R20, R14 ;  /* 0x000000140404722b */ /* 0x000fd4000000000e */
[----:B------:R-:W-:-:S05]  /*0270*/  FFMA R0, RZ, R7, R5 ;  /* 0x00000007ff007223 */ /* 0x000fca0000000005 */
[----:B------:R-:W-:-:S13]  /*0280*/  FSETP.GT.AND P0, PT, |R0|, 1.469367938527859385e-39, PT ;  /* 0x001000000000780b */ /* 0x000fda0003f04200 */
[----:B------:R-:W-:Y:S05]  /*0290*/  @P0 BRA P1, `(.L_x_20) ;  /* 0x0000000000200947 */ /* 0x000fea0000800000 */
[----:B------:R-:W-:Y:S01]  /*02a0*/  IMAD.MOV.U32 R4, RZ, RZ, R10 ;  /* 0x000000ffff047224 */ /* 0x000fe200078e000a */
[----:B------:R-:W-:Y:S01]  /*02b0*/  MOV R0, 0x300 ;  /* 0x0000030000007802 */ /* 0x000fe20000000f00 */
[----:B------:R-:W-:Y:S02]  /*02c0*/  IMAD.MOV.U32 R5, RZ, RZ, R11 ;  /* 0x000000ffff057224 */ /* 0x000fe400078e000b */
[----:B------:R-:W-:Y:S02]  /*02d0*/  IMAD.MOV.U32 R14, RZ, RZ, R6 ;  /* 0x000000ffff0e7224 */ /* 0x000fe400078e0006 */
[----:B------:R-:W-:-:S07]  /*02e0*/  IMAD.MOV.U32 R15, RZ, RZ, R7 ;  /* 0x000000ffff0f7224 */ /* 0x000fce00078e0007 */
[----:B------:R-:W-:Y:S05]  /*02f0*/  CALL.REL.NOINC `($__internal_0_$__cuda_sm20_div_rn_f64_full) ;  /* 0x0000000000c47944 */ /* 0x000fea0003c00000 */
[----:B------:R-:W-:Y:S02]  /*0300*/  IMAD.MOV.U32 R4, RZ, RZ, R10 ;  /* 0x000000ffff047224 */ /* 0x000fe400078e000a */
[----:B------:R-:W-:-:S07]  /*0310*/  IMAD.MOV.U32 R5, RZ, RZ, R11 ;  /* 0x000000ffff057224 */ /* 0x000fce00078e000b */
.L_x_20:
[----:B------:R-:W-:Y:S05]  /*0320*/  BSYNC.RECONVERGENT B0 ;  /* 0x0000000000007941 */ /* 0x000fea0003800200 */
.L_x_19:
[----:B------:R0:W-:Y:S01]  /*0330*/  STG.E.64 desc[UR36][R8.64], R4 ;  /* 0x0000000408007986 */ /* 0x0001e2000c101b24 */
[----:B------:R-:W1:Y:S03]  /*0340*/  LDC.64 R6, c[0x0][0x390] ;  /* 0x0000e400ff067b82 */ /* 0x000e660000000a00 */
[----:B------:R-:W2:Y:S01]  /*0350*/  LDG.E.64 R14, desc[UR36][R12.64] ;  /* 0x000000240c0e7981 */ /* 0x000ea2000c1e1b00 */
[----:B-1----:R-:W-:-:S05]  /*0360*/  IMAD.WIDE R6, R2, 0x8, R6 ;  /* 0x0000000802067825 */ /* 0x002fca00078e0206 */
[----:B------:R-:W3:Y:S01]  /*0370*/  LDG.E.64 R20, desc[UR36][R6.64] ;  /* 0x0000002406147981 */ /* 0x000ee2000c1e1b00 */
[----:B------:R-:W-:Y:S01]  /*0380*/  IMAD.MOV.U32 R10, RZ, RZ, 0x1 ;  /* 0x00000001ff0a7424 */ /* 0x000fe200078e00ff */
[----:B------:R-:W-:Y:S01]  /*0390*/  BSSY.RECONVERGENT B0, `(.L_x_21) ;  /* 0x0000012000007945 */ /* 0x000fe20003800200 */
[----:B--2---:R-:W1:Y:S04]  /*03a0*/  MUFU.RCP64H R11, R15 ;  /* 0x0000000f000b7308 */ /* 0x004e680000001800 */
[----:B-1----:R-:W-:-:S08]  /*03b0*/  DFMA R22, -R14, R10, 1 ;  /* 0x3ff000000e16742b */ /* 0x002fd0000000010a */
[----:B------:R-:W-:Y:S01]  /*03c0*/  DFMA R22, R22, R22, R22 ;  /* 0x000000161616722b */ /* 0x000fe20000000016 */
[----:B---3--:R-:W-:-:S07]  /*03d0*/  FSETP.GEU.AND P1, PT, |R21|, 6.5827683646048100446e-37, PT ;  /* 0x036000001500780b */ /* 0x008fce0003f2e200 */
[----:B------:R-:W-:-:S08]  /*03e0*/  DFMA R22, R10, R22, R10 ;  /* 0x000000160a16722b */ /* 0x000fd0000000000a */
[----:B------:R-:W-:-:S08]  /*03f0*/  DFMA R10, -R14, R22, 1 ;  /* 0x3ff000000e0a742b */ /* 0x000fd00000000116 */
[----:B------:R-:W-:-:S08]  /*0400*/  DFMA R10, R22, R10, R22 ;  /* 0x0000000a160a722b */ /* 0x000fd00000000016 */
[----:B0-----:R-:W-:-:S08]  /*0410*/  DMUL R4, R20, R10 ;  /* 0x0000000a14047228 */ /* 0x001fd00000000000 */
[----:B------:R-:W-:-:S08]  /*0420*/  DFMA R22, -R14, R4, R20 ;  /* 0x000000040e16722b */ /* 0x000fd00000000114 */
[----:B------:R-:W-:-:S10]  /*0430*/  DFMA R10, R10, R22, R4 ;  /* 0x000000160a0a722b */ /* 0x000fd40000000004 */
[----:B------:R-:W-:-:S05]  /*0440*/  FFMA R0, RZ, R15, R11 ;  /* 0x0000000fff007223 */ /* 0x000fca000000000b */
[----:B------:R-:W-:-:S13]  /*0450*/  FSETP.GT.AND P0, PT, |R0|, 1.469367938527859385e-39, PT ;  /* 0x001000000000780b */ /* 0x000fda0003f04200 */
[----:B------:R-:W-:Y:S05]  /*0460*/  @P0 BRA P1, `(.L_x_22) ;  /* 0x0000000000100947 */ /* 0x000fea0000800000 */
[----:B------:R-:W-:Y:S01]  /*0470*/  IMAD.MOV.U32 R4, RZ, RZ, R20 ;  /* 0x000000ffff047224 */ /* 0x000fe200078e0014 */
[----:B------:R-:W-:Y:S01]  /*0480*/  MOV R0, 0x4b0 ;  /* 0x000004b000007802 */ /* 0x000fe20000000f00 */
[----:B------:R-:W-:-:S07]  /*0490*/  IMAD.MOV.U32 R5, RZ, RZ, R21 ;  /* 0x000000ffff057224 */ /* 0x000fce00078e0015 */
[----:B------:R-:W-:Y:S05]  /*04a0*/  CALL.REL.NOINC `($__internal_0_$__cuda_sm20_div_rn_f64_full) ;  /* 0x0000000000587944 */ /* 0x000fea0003c00000 */
.L_x_22:
[----:B------:R-:W-:Y:S05]  /*04b0*/  BSYNC.RECONVERGENT B0 ;  /* 0x0000000000007941 */ /* 0x000fea0003800200 */
.L_x_21:
[----:B------:R0:W-:Y:S01]  /*04c0*/  STG.E.64 desc[UR36][R6.64], R10 ;  /* 0x0000000a06007986 */ /* 0x0001e2000c101b24 */
[----:B------:R-:W-:Y:S01]  /*04d0*/  MOV R0, 0x28 ;  /* 0x0000002800007802 */ /* 0x000fe20000000f00 */
[----:B------:R-:W1:Y:S02]  /*04e0*/  LDCU.64 UR4, c[0x4][0x10] ;  /* 0x01000200ff0477ac */ /* 0x000e640008000a00 */
[----:B------:R-:W2:Y:S04]  /*04f0*/  LDG.E.64 R12, desc[UR36][R12.64] ;  /* 0x000000240c0c7981 */ /* 0x000ea8000c1e1b00 */
[----:B------:R-:W3:Y:S01]  /*0500*/  LDG.E.64 R8, desc[UR36][R8.64] ;  /* 0x0000002408087981 */ /* 0x000ee2000c1e1b00 */
[----:B------:R4:W2:Y:S03]  /*0510*/  LDC.64 R14, c[0x4][R0] ;  /* 0x01000000000e7b82 */ /* 0x0008a60000000a00 */
[----:B------:R4:W-:Y:S01]  /*0520*/  STL [R1], R2 ;  /* 0x0000000201007387 */ /* 0x0009e20000100800 */
[----:B0-----:R-:W-:-:S02]  /*0530*/  IMAD.MOV.U32 R6, RZ, RZ, R17 ;  /* 0x000000ffff067224 */ /* 0x001fc400078e0011 */
[----:B------:R-:W-:Y:S02]  /*0540*/  IMAD.MOV.U32 R7, RZ, RZ, R16 ;  /* 0x000000ffff077224 */ /* 0x000fe400078e0010 */
[----:B-1----:R-:W-:Y:S02]  /*0550*/  IMAD.U32 R4, RZ, RZ, UR4 ;  /* 0x00000004ff047e24 */ /* 0x002fe4000f8e00ff */
[----:B------:R-:W-:Y:S01]  /*0560*/  IMAD.U32 R5, RZ, RZ, UR5 ;  /* 0x00000005ff057e24 */ /* 0x000fe2000f8e00ff */
[----:B--2---:R4:W-:Y:S04]  /*0570*/  STL.64 [R1+0x8], R12 ;  /* 0x0000080c01007387 */ /* 0x0049e80000100a00 */
[----:B---3--:R4:W-:Y:S02]  /*0580*/  STL.128 [R1+0x10], R8 ;  /* 0x0000100801007387 */ /* 0x0089e40000100c00 */
[----:B------:R-:W-:-:S07]  /*0590*/  LEPC R20, `(.L_x_23) ;  /* 0x000000001014794e */ /* 0x000fce0000000000 */
[----:B----4-:R-:W-:Y:S05]  /*05a0*/  CALL.ABS.NOINC R14 ;  /* 0x000000000e007343 */ /* 0x010fea0003c00000 */
.L_x_23:
[----:B------:R-:W0:Y:S02]  /*05b0*/  LDC.64 R4, c[0x4][RZ] ;  /* 0x01000000ff047b82 */ /* 0x000e240000000a00 */
[----:B0-----:R-:W2:Y:S01]  /*05c0*/  LDG.E R5, desc[UR36][R4.64] ;  /* 0x0000002404057981 */ /* 0x001ea2000c1e1900 */
[----:B------:R-:W-:-:S05]  /*05d0*/  IMAD R2, R19, -0x4, R2 ;  /* 0xfffffffc13027824 */ /* 0x000fca00078e0202 */
[----:B--2---:R-:W-:-:S13]  /*05e0*/  ISETP.GT.AND P0, PT, R2, R5, PT ;  /* 0x000000050200720c */ /* 0x004fda0003f04270 */
[----:B------:R-:W-:Y:S05]  /*05f0*/  @P0 BRA `(.L_x_24) ;  /* 0xfffffff800d40947 */ /* 0x000fea000383ffff */
[----:B------:R-:W-:Y:S05]  /*0600*/  EXIT ;  /* 0x000000000000794d */ /* 0x000fea0003800000 */
        .weak           $__internal_0_$__cuda_sm20_div_rn_f64_full
        .type           $__internal_0_$__cuda_sm20_div_rn_f64_full,@function
        .size           $__internal_0_$__cuda_sm20_div_rn_f64_full,(.L_x_68 - $__internal_0_$__cuda_sm20_div_rn_f64_full)
$__internal_0_$__cuda_sm20_div_rn_f64_full:
[----:B------:R-:W-:Y:S01]  /*0610*/  FSETP.GEU.AND P2, PT, |R5|, 1.469367938527859385e-39, PT ;  /* 0x001000000500780b */ /* 0x000fe20003f4e200 */
[----:B------:R-:W-:Y:S01]  /*0620*/  IMAD.MOV.U32 R20, RZ, RZ, R4 ;  /* 0x000000ffff147224 */ /* 0x000fe200078e0004 */
[C---:B------:R-:W-:Y:S01]  /*0630*/  FSETP.GEU.AND P0, PT, |R15|.reuse, 1.469367938527859385e-39, PT ;  /* 0x001000000f00780b */ /* 0x040fe20003f0e200 */
[----:B------:R-:W-:Y:S01]  /*0640*/  IMAD.MOV.U32 R22, RZ, RZ, 0x1 ;  /* 0x00000001ff167424 */ /* 0x000fe200078e00ff */
[----:B------:R-:W-:Y:S01]  /*0650*/  LOP3.LUT R10, R15, 0x800fffff, RZ, 0xc0, !PT ;  /* 0x800fffff0f0a7812 */ /* 0x000fe200078ec0ff */
[----:B------:R-:W-:Y:S01]  /*0660*/  BSSY.RECONVERGENT B1, `(.L_x_25) ;  /* 0x0000052000017945 */ /* 0x000fe20003800200 */
[----:B------:R-:W-:Y:S02]  /*0670*/  LOP3.LUT R3, R5, 0x7ff00000, RZ, 0xc0, !PT ;  /* 0x7ff0000005037812 */ /* 0x000fe400078ec0ff */
[----:B------:R-:W-:Y:S01]  /*0680*/  LOP3.LUT R11, R10, 0x3ff00000, RZ, 0xfc, !PT ;  /* 0x3ff000000a0b7812 */ /* 0x000fe200078efcff */
[----:B------:R-:W-:Y:S01]  /*0690*/  IMAD.MOV.U32 R10, RZ, RZ, R14 ;  /* 0x000000ffff0a7224 */ /* 0x000fe200078e000e */
[----:B------:R-:W-:-:S03]  /*06a0*/  LOP3.LUT R28, R15, 0x7ff00000, RZ, 0xc0, !PT ;  /* 0x7ff000000f1c7812 */ /* 0x000fc600078ec0ff */
[----:B------:R-:W-:Y:S02]  /*06b0*/  @!P2 LOP3.LUT R18, R15, 0x7ff00000, RZ, 0xc0, !PT ;  /* 0x7ff000000f12a812 */ /* 0x000fe400078ec0ff */
[----:B------:R-:W-:Y:S01]  /*06c0*/  @!P0 DMUL R10, R14, 8.98846567431157953865e+307 ;  /* 0x7fe000000e0a8828 */ /* 0x000fe20000000000 */
[C---:B------:R-:W-:Y:S02]  /*06d0*/  ISETP.GE.U32.AND P1, PT, R3.reuse, R28, PT ;  /* 0x0000001c0300720c */ /* 0x040fe40003f26070 */
[----:B------:R-:W-:Y:S01]  /*06e0*/  @!P2 ISETP.GE.U32.AND P3, PT, R3, R18, PT ;  /* 0x000000120300a20c */ /* 0x000fe20003f66070 */
[----:B------:R-:W-:Y:S01]  /*06f0*/  IMAD.MOV.U32 R18, RZ, RZ, 0x1ca00000 ;  /* 0x1ca00000ff127424 */ /* 0x000fe200078e00ff */
[----:B------:R-:W-:Y:S01]  /*0700*/  @!P2 MOV R24, RZ ;  /* 0x000000ff0018a202 */ /* 0x000fe20000000f00 */
[----:B------:R-:W0:Y:S03]  /*0710*/  MUFU.RCP64H R23, R11 ;  /* 0x0000000b00177308 */ /* 0x000e260000001800 */
[----:B------:R-:W-:-:S02]  /*0720*/  @!P2 SEL R25, R18, 0x63400000, !P3 ;  /* 0x634000001219a807 */ /* 0x000fc40005800000 */
[----:B------:R-:W-:Y:S02]  /*0730*/  SEL R21, R18, 0x63400000, !P1 ;  /* 0x6340000012157807 */ /* 0x000fe40004800000 */
[--C-:B------:R-:W-:Y:S02]  /*0740*/  @!P2 LOP3.LUT R25, R25, 0x80000000, R5.reuse, 0xf8, !PT ;  /* 0x800000001919a812 */ /* 0x100fe400078ef805 */
[----:B------:R-:W-:Y:S02]  /*0750*/  LOP3.LUT R21, R21, 0x800fffff, R5, 0xf8, !PT ;  /* 0x800fffff15157812 */ /* 0x000fe400078ef805 */
[----:B------:R-:W-:Y:S02]  /*0760*/  @!P2 LOP3.LUT R25, R25, 0x100000, RZ, 0xfc, !PT ;  /* 0x001000001919a812 */ /* 0x000fe400078efcff */
[----:B------:R-:W-:-:S04]  /*0770*/  @!P0 LOP3.LUT R28, R11, 0x7ff00000, RZ, 0xc0, !PT ;  /* 0x7ff000000b1c8812 */ /* 0x000fc800078ec0ff */
[----:B------:R-:W-:Y:S02]  /*0780*/  @!P2 DFMA R20, R20, 2, -R24 ;  /* 0x400000001414a82b */ /* 0x000fe40000000818 */
[----:B0-----:R-:W-:-:S08]  /*0790*/  DFMA R24, R22, -R10, 1 ;  /* 0x3ff000001618742b */ /* 0x001fd0000000080a */
[----:B------:R-:W-:-:S08]  /*07a0*/  DFMA R24, R24, R24, R24 ;  /* 0x000000181818722b */ /* 0x000fd00000000018 */
[----:B------:R-:W-:-:S08]  /*07b0*/  DFMA R24, R22, R24, R22 ;  /* 0x000000181618722b */ /* 0x000fd00000000016 */
[----:B------:R-:W-:-:S08]  /*07c0*/  DFMA R22, R24, -R10, 1 ;  /* 0x3ff000001816742b */ /* 0x000fd0000000080a */
[----:B------:R-:W-:-:S08]  /*07d0*/  DFMA R22, R24, R22, R24 ;  /* 0x000000161816722b */ /* 0x000fd00000000018 */
[----:B------:R-:W-:-:S08]  /*07e0*/  DMUL R24, R22, R20 ;  /* 0x0000001416187228 */ /* 0x000fd00000000000 */
[----:B------:R-:W-:-:S08]  /*07f0*/  DFMA R26, R24, -R10, R20 ;  /* 0x8000000a181a722b */ /* 0x000fd00000000014 */
[----:B------:R-:W-:Y:S01]  /*0800*/  DFMA R26, R22, R26, R24 ;  /* 0x0000001a161a722b */ /* 0x000fe20000000018 */
[----:B------:R-:W-:Y:S01]  /*0810*/  IMAD.MOV.U32 R24, RZ, RZ, R3 ;  /* 0x000000ffff187224 */ /* 0x000fe200078e0003 */
[----:B------:R-:W-:-:S05]  /*0820*/  @!P2 LOP3.LUT R24, R21, 0x7ff00000, RZ, 0xc0, !PT ;  /* 0x7ff000001518a812 */ /* 0x000fca00078ec0ff */
[----:B------:R-:W-:-:S05]  /*0830*/  VIADD R22, R24, 0xffffffff ;  /* 0xffffffff18167836 */ /* 0x000fca0000000000 */
[----:B------:R-:W-:Y:S01]  /*0840*/  ISETP.GT.U32.AND P0, PT, R22, 0x7feffffe, PT ;  /* 0x7feffffe1600780c */ /* 0x000fe20003f04070 */
[----:B------:R-:W-:-:S05]  /*0850*/  VIADD R22, R28, 0xffffffff ;  /* 0xffffffff1c167836 */ /* 0x000fca0000000000 */
[----:B------:R-:W-:-:S13]  /*0860*/  ISETP.GT.U32.OR P0, PT, R22, 0x7feffffe, P0 ;  /* 0x7feffffe1600780c */ /* 0x000fda0000704470 */
[----:B------:R-:W-:Y:S05]  /*0870*/  @P0 BRA `(.L_x_26) ;  /* 0x00000000006c0947 */ /* 0x000fea0003800000 */
[----:B------:R-:W-:-:S04]  /*0880*/  LOP3.LUT R22, R15, 0x7ff00000, RZ, 0xc0, !PT ;  /* 0x7ff000000f167812 */ /* 0x000fc800078ec0ff */
[CC--:B------:R-:W-:Y:S02]  /*0890*/  VIADDMNMX R4, R3.reuse, -R22.reuse, 0xb9600000, !PT ;  /* 0xb960000003047446 */ /* 0x0c0fe40007800916 */
[----:B------:R-:W-:Y:S02]  /*08a0*/  ISETP.GE.U32.AND P0, PT, R3, R22, PT ;  /* 0x000000160300720c */ /* 0x000fe40003f06070 */
[----:B------:R-:W-:Y:S01]  /*08b0*/  VIMNMX R3, PT, PT, R4, 0x46a00000, PT ;  /* 0x46a0000004037848 */ /* 0x000fe20003fe0100 */
[----:B------:R-:W-:Y:S01]  /*08c0*/  IMAD.MOV.U32 R4, RZ, RZ, RZ ;  /* 0x000000ffff047224 */ /* 0x000fe200078e00ff */
[----:B------:R-:W-:-:S05]  /*08d0*/  SEL R18, R18, 0x63400000, !P0 ;  /* 0x6340000012127807 */ /* 0x000fca0004000000 */
[----:B------:R-:W-:-:S04]  /*08e0*/  IMAD.IADD R3, R3, 0x1, -R18 ;  /* 0x0000000103037824 */ /* 0x000fc800078e0a12 */
[----:B------:R-:W-:-:S06]  /*08f0*/  VIADD R5, R3, 0x7fe00000 ;  /* 0x7fe0000003057836 */ /* 0x000fcc0000000000 */
[----:B------:R-:W-:-:S10]  /*0900*/  DMUL R22, R26, R4 ;  /* 0x000000041a167228 */ /* 0x000fd40000000000 */
[----:B------:R-:W-:-:S13]  /*0910*/  FSETP.GTU.AND P0, PT, |R23|, 1.469367938527859385e-39, PT ;  /* 0x001000001700780b */ /* 0x000fda0003f0c200 */
[----:B------:R-:W-:Y:S05]  /*0920*/  @P0 BRA `(.L_x_27) ;  /* 0x0000000000940947 */ /* 0x000fea0003800000 */
[----:B------:R-:W-:-:S06]  /*0930*/  DFMA R10, R26, -R10, R20 ;  /* 0x8000000a1a0a722b */ /* 0x000fcc0000000014 */
[----:B------:R-:W-:-:S04]  /*0940*/  IMAD.MOV.U32 R10, RZ, RZ, RZ ;  /* 0x000000ffff0a7224 */ /* 0x000fc800078e00ff */
[C---:B------:R-:W-:Y:S02]  /*0950*/  FSETP.NEU.AND P0, PT, R11.reuse, RZ, PT ;  /* 0x000000ff0b00720b */ /* 0x040fe40003f0d000 */
[----:B------:R-:W-:-:S04]  /*0960*/  LOP3.LUT R15, R11, 0x80000000, R15, 0x48, !PT ;  /* 0x800000000b0f7812 */ /* 0x000fc800078e480f */
[----:B------:R-:W-:-:S07]  /*0970*/  LOP3.LUT R11, R15, R5, RZ, 0xfc, !PT ;  /* 0x000000050f0b7212 */ /* 0x000fce00078efcff */
[----:B------:R-:W-:Y:S05]  /*0980*/  @!P0 BRA `(.L_x_27) ;  /* 0x00000000007c8947 */ /* 0x000fea0003800000 */
[----:B------:R-:W-:Y:S01]  /*0990*/  IMAD.MOV R5, RZ, RZ, -R3 ;  /* 0x000000ffff057224 */ /* 0x000fe200078e0a03 */
[----:B------:R-:W-:Y:S01]  /*09a0*/  DMUL.RP R10, R26, R10 ;  /* 0x0000000a1a0a7228 */ /* 0x000fe20000008000 */
[----:B------:R-:W-:Y:S01]  /*09b0*/  IMAD.MOV.U32 R4, RZ, RZ, RZ ;  /* 0x000000ffff047224 */ /* 0x000fe200078e00ff */
[----:B------:R-:W-:-:S05]  /*09c0*/  IADD3 R3, PT, PT, -R3, -0x43300000, RZ ;  /* 0xbcd0000003037810 */ /* 0x000fca0007ffe1ff */
[----:B------:R-:W-:-:S03]  /*09d0*/  DFMA R4, R22, -R4, R26 ;  /* 0x800000041604722b */ /* 0x000fc6000000001a */
[----:B------:R-:W-:-:S07]  /*09e0*/  LOP3.LUT R15, R11, R15, RZ, 0x3c, !PT ;  /* 0x0000000f0b0f7212 */ /* 0x000fce00078e3cff */
[----:B------:R-:W-:-:S04]  /*09f0*/  FSETP.NEU.AND P0, PT, |R5|, R3, PT ;  /* 0x000000030500720b */ /* 0x000fc80003f0d200 */
[----:B------:R-:W-:Y:S02]  /*0a00*/  FSEL R22, R10, R22, !P0 ;  /* 0x000000160a167208 */ /* 0x000fe40004000000 */
[----:B------:R-:W-:Y:S01]  /*0a10*/  FSEL R23, R15, R23, !P0 ;  /* 0x000000170f177208 */ /* 0x000fe20004000000 */
[----:B------:R-:W-:Y:S06]  /*0a20*/  BRA `(.L_x_27) ;  /* 0x0000000000547947 */ /* 0x000fec0003800000 */
.L_x_26:
[----:B------:R-:W-:-:S14]  /*0a30*/  DSETP.NAN.AND P0, PT, R4, R4, PT ;  /* 0x000000040400722a */ /* 0x000fdc0003f08000 */
[----:B------:R-:W-:Y:S05]  /*0a40*/  @P0 BRA `(.L_x_28) ;  /* 0x0000000000440947 */ /* 0x000fea0003800000 */
[----:B------:R-:W-:-:S14]  /*0a50*/  DSETP.NAN.AND P0, PT, R14, R14, PT ;  /* 0x0000000e0e00722a */ /* 0x000fdc0003f08000 */
[----:B------:R-:W-:Y:S05]  /*0a60*/  @P0 BRA `(.L_x_29) ;  /* 0x0000000000300947 */ /* 0x000fea0003800000 */
[----:B------:R-:W-:Y:S01]  /*0a70*/  ISETP.NE.AND P0, PT, R24, R28, PT ;  /* 0x0000001c1800720c */ /* 0x000fe20003f05270 */
[----:B------:R-:W-:Y:S01]  /*0a80*/  IMAD.MOV.U32 R22, RZ, RZ, 0x0 ;  /* 0x00000000ff167424 */ /* 0x000fe200078e00ff */
[----:B------:R-:W-:-:S11]  /*0a90*/  MOV R23, 0xfff80000 ;  /* 0xfff8000000177802 */ /* 0x000fd60000000f00 */
[----:B------:R-:W-:Y:S05]  /*0aa0*/  @!P0 BRA `(.L_x_27) ;  /* 0x0000000000348947 */ /* 0x000fea0003800000 */
[----:B------:R-:W-:Y:S02]  /*0ab0*/  ISETP.NE.AND P0, PT, R24, 0x7ff00000, PT ;  /* 0x7ff000001800780c */ /* 0x000fe40003f05270 */
[----:B------:R-:W-:Y:S02]  /*0ac0*/  LOP3.LUT R23, R5, 0x80000000, R15, 0x48, !PT ;  /* 0x8000000005177812 */ /* 0x000fe400078e480f */
[----:B------:R-:W-:-:S13]  /*0ad0*/  ISETP.EQ.OR P0, PT, R28, RZ, !P0 ;  /* 0x000000ff1c00720c */ /* 0x000fda0004702670 */
[----:B------:R-:W-:Y:S01]  /*0ae0*/  @P0 LOP3.LUT R3, R23, 0x7ff00000, RZ, 0xfc, !PT ;  /* 0x7ff0000017030812 */ /* 0x000fe200078efcff */
[----:B------:R-:W-:Y:S02]  /*0af0*/  @!P0 IMAD.MOV.U32 R22, RZ, RZ, RZ ;  /* 0x000000ffff168224 */ /* 0x000fe400078e00ff */
[----:B------:R-:W-:Y:S02]  /*0b00*/  @P0 IMAD.MOV.U32 R22, RZ, RZ, RZ ;  /* 0x000000ffff160224 */ /* 0x000fe400078e00ff */
[----:B------:R-:W-:Y:S01]  /*0b10*/  @P0 IMAD.MOV.U32 R23, RZ, RZ, R3 ;  /* 0x000000ffff170224 */ /* 0x000fe200078e0003 */
[----:B------:R-:W-:Y:S06]  /*0b20*/  BRA `(.L_x_27) ;  /* 0x0000000000147947 */ /* 0x000fec0003800000 */
.L_x_29:
[----:B------:R-:W-:Y:S01]  /*0b30*/  LOP3.LUT R23, R15, 0x80000, RZ, 0xfc, !PT ;  /* 0x000800000f177812 */ /* 0x000fe200078efcff */
[----:B------:R-:W-:Y:S01]  /*0b40*/  IMAD.MOV.U32 R22, RZ, RZ, R14 ;  /* 0x000000ffff167224 */ /* 0x000fe200078e000e */
[----:B------:R-:W-:Y:S06]  /*0b50*/  BRA `(.L_x_27) ;  /* 0x0000000000087947 */ /* 0x000fec0003800000 */
.L_x_28:
[----:B------:R-:W-:Y:S01]  /*0b60*/  LOP3.LUT R23, R5, 0x80000, RZ, 0xfc, !PT ;  /* 0x0008000005177812 */ /* 0x000fe200078efcff */
[----:B------:R-:W-:-:S07]  /*0b70*/  IMAD.MOV.U32 R22, RZ, RZ, R4 ;  /* 0x000000ffff167224 */ /* 0x000fce00078e0004 */
.L_x_27:
[----:B------:R-:W-:Y:S05]  /*0b80*/  BSYNC.RECONVERGENT B1 ;  /* 0x0000000000017941 */ /* 0x000fea0003800200 */
.L_x_25:
[----:B------:R-:W-:Y:S02]  /*0b90*/  IMAD.MOV.U32 R4, RZ, RZ, R0 ;  /* 0x000000ffff047224 */ /* 0x000fe400078e0000 */
[----:B------:R-:W-:Y:S02]  /*0ba0*/  IMAD.MOV.U32 R5, RZ, RZ, 0x0 ;  /* 0x00000000ff057424 */ /* 0x000fe400078e00ff */
[----:B------:R-:W-:Y:S02]  /*0bb0*/  IMAD.MOV.U32 R10, RZ, RZ, R22 ;  /* 0x000000ffff0a7224 */ /* 0x000fe400078e0016 */
[----:B------:R-:W-:Y:S01]  /*0bc0*/  IMAD.MOV.U32 R11, RZ, RZ, R23 ;  /* 0x000000ffff0b7224 */ /* 0x000fe200078e0017 */
[----:B------:R-:W-:Y:S06]  /*0bd0*/  RET.REL.NODEC R4 `(_Z19calculateCenterMassPiPdS0_S0_i) ;  /* 0xfffffff404087950 */ /* 0x000fec0003c3ffff */
.L_x_30:
        /* <DEDUP_REMOVED lines=10> */
.L_x_68:


//--------------------- .text._Z17calculateMovementPiPdS0_S0_iiS0_S0_S0_S0_d --------------------------
	.section	.text._Z17calculateMovementPiPdS0_S0_iiS0_S0_S0_S0_d,"ax",@progbits
	.align	128
        .global         _Z17calculateMovementPiPdS0_S0_iiS0_S0_S0_S0_d
        .type           _Z17calculateMovementPiPdS0_S0_iiS0_S0_S0_S0_d,@function
        .size           _Z17calculateMovementPiPdS0_S0_iiS0_S0_S0_S0_d,(.L_x_71 - _Z17calculateMovementPiPdS0_S0_iiS0_S0_S0_S0_d)
        .other          _Z17calculateMovementPiPdS0_S0_iiS0_S0_S0_S0_d,@"STO_CUDA_ENTRY STV_DEFAULT"
_Z17calculateMovementPiPdS0_S0_iiS0_S0_S0_S0_d:
.text._Z17calculateMovementPiPdS0_S0_iiS0_S0_S0_S0_d:
[----:B------:R-:W-:Y:S08]  /*0000*/  LDC R1, c[0x0][0x37c] ;  /* 0x0000df00ff017b82 */ /* 0x000ff00000000800 */
[----:B------:R-:W0:Y:S01]  /*0010*/  LDC R3, c[0x0][0x3a0] ;  /* 0x0000e800ff037b82 */ /* 0x000e220000000800 */
[----:B------:R-:W1:Y:S07]  /*0020*/  LDCU.64 UR6, c[0x0][0x358] ;  /* 0x00006b00ff0677ac */ /* 0x000e6e0008000a00 */
[----:B------:R-:W0:Y:S02]  /*0030*/  LDC.64 R4, c[0x0][0x380] ;  /* 0x0000e000ff047b82 */ /* 0x000e240000000a00 */
[----:B0-----:R-:W-:-:S05]  /*0040*/  IMAD.WIDE R4, R3, 0x4, R4 ;  /* 0x0000000403047825 */ /* 0x001fca00078e0204 */
[----:B-1----:R-:W2:Y:S04]  /*0050*/  LDG.E R0, desc[UR6][R4.64] ;  /* 0x0000000604007981 */ /* 0x002ea8000c1e1900 */
[----:B------:R-:W3:Y:S04]  /*0060*/  LDG.E R6, desc[UR6][R4.64+-0x4] ;  /* 0xfffffc0604067981 */ /* 0x000ee8000c1e1900 */
[----:B------:R-:W4:Y:S04]  /*0070*/  LDG.E R8, desc[UR6][R4.64+-0x8] ;  /* 0xfffff80604087981 */ /* 0x000f28000c1e1900 */
[----:B------:R-:W5:Y:S01]  /*0080*/  LDG.E R9, desc[UR6][R4.64+-0xc] ;  /* 0xfffff40604097981 */ /* 0x000f62000c1e1900 */
[----:B------:R-:W0:Y:S01]  /*0090*/  LDC R2, c[0x0][0x360] ;  /* 0x0000d800ff027b82 */ /* 0x000e220000000800 */
[----:B------:R-:W-:Y:S01]  /*00a0*/  IMAD.MOV.U32 R3, RZ, RZ, RZ ;  /* 0x000000ffff037224 */ /* 0x000fe200078e00ff */
[----:B------:R-:W0:Y:S01]  /*00b0*/  S2R R17, SR_TID.X ;  /* 0x0000000000117919 */ /* 0x000e220000002100 */
[----:B--2---:R-:W-:-:S02]  /*00c0*/  ISETP.NE.AND P0, PT, R0, -0x1, PT ;  /* 0xffffffff0000780c */ /* 0x004fc40003f05270 */
[----:B---3--:R-:W-:Y:S02]  /*00d0*/  ISETP.NE.AND P1, PT, R6, -0x1, PT ;  /* 0xffffffff0600780c */ /* 0x008fe40003f25270 */
[----:B----4-:R-:W-:Y:S02]  /*00e0*/  ISETP.NE.AND P2, PT, R8, -0x1, PT ;  /* 0xffffffff0800780c */ /* 0x010fe40003f45270 */
[----:B-----5:R-:W-:-:S07]  /*00f0*/  ISETP.NE.AND P3, PT, R9, -0x1, PT ;  /* 0xffffffff0900780c */ /* 0x020fce0003f65270 */
[----:B------:R-:W1:Y:S01]  /*0100*/  @P0 S2R R11, SR_CgaCtaId ;  /* 0x00000000000b0919 */ /* 0x000e620000008800 */
[----:B------:R-:W-:Y:S01]  /*0110*/  @P0 IMAD.MOV.U32 R3, RZ, RZ, 0x1 ;  /* 0x00000001ff030424 */ /* 0x000fe200078e00ff */
[----:B------:R-:W-:Y:S01]  /*0120*/  @P0 MOV R4, 0x400 ;  /* 0x0000040000040802 */ /* 0x000fe20000000f00 */
[----:B------:R-:W2:Y:S01]  /*0130*/  @P1 S2R R10, SR_CgaCtaId ;  /* 0x00000000000a1919 */ /* 0x000ea20000008800 */
[----:B------:R-:W-:Y:S01]  /*0140*/  @P1 MOV R5, 0x400 ;  /* 0x0000040000051802 */ /* 0x000fe20000000f00 */
[C---:B0-----:R-:W-:Y:S01]  /*0150*/  @P1 IMAD R7, R3.reuse, R2, R17 ;  /* 0x0000000203071224 */ /* 0x041fe200078e0211 */
[----:B------:R-:W0:Y:S01]  /*0160*/  @P2 S2R R13, SR_CgaCtaId ;  /* 0x00000000000d2919 */ /* 0x000e220000008800 */
[----:B------:R-:W-:Y:S01]  /*0170*/  @P2 MOV R12, 0x400 ;  /* 0x00000400000c2802 */ /* 0x000fe20000000f00 */
[----:B------:R-:W-:Y:S01]  /*0180*/  @P1 VIADD R3, R3, 0x1 ;  /* 0x0000000103031836 */ /* 0x000fe20000000000 */
[----:B-1----:R-:W-:-:S03]  /*0190*/  @P0 LEA R4, R11, R4, 0x18 ;  /* 0x000000040b040211 */ /* 0x002fc600078ec0ff */
[C---:B------:R-:W-:Y:S02]  /*01a0*/  @P2 IMAD R11, R3.reuse, R2, R17 ;  /* 0x00000002030b2224 */ /* 0x040fe400078e0211 */
[----:B------:R-:W-:Y:S01]  /*01b0*/  @P2 VIADD R3, R3, 0x1 ;  /* 0x0000000103032836 */ /* 0x000fe20000000000 */
[----:B--2---:R-:W-:Y:S01]  /*01c0*/  @P1 LEA R10, R10, R5, 0x18 ;  /* 0x000000050a0a1211 */ /* 0x004fe200078ec0ff */
[----:B------:R-:W-:Y:S01]  /*01d0*/  @P0 IMAD R5, R17, 0x4, R4 ;  /* 0x0000000411050824 */ /* 0x000fe200078e0204 */
[----:B0-----:R-:W-:-:S03]  /*01e0*/  @P2 LEA R12, R13, R12, 0x18 ;  /* 0x0000000c0d0c2211 */ /* 0x001fc600078ec0ff */
[----:B------:R-:W-:Y:S01]  /*01f0*/  @P1 IMAD R7, R7, 0x4, R10 ;  /* 0x0000000407071824 */ /* 0x000fe200078e020a */
[----:B------:R0:W-:Y:S01]  /*0200*/  @P0 STS [R5], R0 ;  /* 0x0000000005000388 */ /* 0x0001e20000000800 */
[----:B------:R-:W-:-:S03]  /*0210*/  @P2 IMAD R11, R11, 0x4, R12 ;  /* 0x000000040b0b2824 */ /* 0x000fc600078e020c */
[----:B------:R0:W-:Y:S04]  /*0220*/  @P1 STS [R7], R6 ;  /* 0x0000000607001388 */ /* 0x0001e80000000800 */
[----:B------:R0:W-:Y:S01]  /*0230*/  @P2 STS [R11], R8 ;  /* 0x000000080b002388 */ /* 0x0001e20000000800 */
[----:B------:R-:W-:Y:S05]  /*0240*/  @!P3 BRA `(.L_x_31) ;  /* 0x00000000001cb947 */ /* 0x000fea0003800000 */
[----:B------:R-:W1:Y:S01]  /*0250*/  S2UR UR5, SR_CgaCtaId ;  /* 0x00000000000579c3 */ /* 0x000e620000008800 */
[----:B------:R-:W-:Y:S01]  /*0260*/  UMOV UR4, 0x400 ;  /* 0x0000040000047882 */ /* 0x000fe20000000000 */
[C---:B0-----:R-:W-:Y:S02]  /*0270*/  IMAD R0, R3.reuse, R2, R17 ;  /* 0x0000000203007224 */ /* 0x041fe400078e0211 */
[----:B------:R-:W-:Y:S01]  /*0280*/  VIADD R3, R3, 0x1 ;  /* 0x0000000103037836 */ /* 0x000fe20000000000 */
[----:B-1----:R-:W-:-:S06]  /*0290*/  ULEA UR4, UR5, UR4, 0x18 ;  /* 0x0000000405047291 */ /* 0x002fcc000f8ec0ff */
[----:B------:R-:W-:-:S05]  /*02a0*/  LEA R0, R0, UR4, 0x2 ;  /* 0x0000000400007c11 */ /* 0x000fca000f8e10ff */
[----:B------:R1:W-:Y:S02]  /*02b0*/  STS [R0], R9 ;  /* 0x0000000900007388 */ /* 0x0003e40000000800 */
.L_x_31:
[----:B------:R-:W-:-:S13]  /*02c0*/  ISETP.NE.AND P0, PT, R3, RZ, PT ;  /* 0x000000ff0300720c */ /* 0x000fda0003f05270 */
[----:B------:R-:W-:Y:S05]  /*02d0*/  @!P0 EXIT ;  /* 0x000000000000894d */ /* 0x000fea0003800000 */
[----:B------:R-:W0:Y:S01]  /*02e0*/  S2UR UR4, SR_CTAID.X ;  /* 0x00000000000479c3 */ /* 0x000e220000002500 */
[----:B------:R-:W2:Y:S01]  /*02f0*/  LDCU.64 UR10, c[0x3][URZ] ;  /* 0x00c00000ff0a77ac */ /* 0x000ea20008000a00 */
[----:B------:R-:W3:Y:S06]  /*0300*/  LDCU UR8, c[0x0][0x3a4] ;  /* 0x00007480ff0877ac */ /* 0x000eec0008000800 */
[----:B------:R-:W4:Y:S08]  /*0310*/  S2UR UR5, SR_CgaCtaId ;  /* 0x00000000000579c3 */ /* 0x000f300000008800 */
[----:B------:R-:W5:Y:S08]  /*0320*/  LDC.64 R14, c[0x0][0x388] ;  /* 0x0000e200ff0e7b82 */ /* 0x000f700000000a00 */
[----:B------:R-:W2:Y:S01]  /*0330*/  LDC.64 R12, c[0x0][0x390] ;  /* 0x0000e400ff0c7b82 */ /* 0x000ea20000000a00 */
[--C-:B0-----:R-:W-:Y:S01]  /*0340*/  IMAD R5, R2, UR4, R17.reuse ;  /* 0x0000000402057c24 */ /* 0x101fe2000f8e0211 */
[----:B------:R-:W-:Y:S01]  /*0350*/  UMOV UR4, 0x400 ;  /* 0x0000040000047882 */ /* 0x000fe20000000000 */
[----:B------:R-:W-:-:S05]  /*0360*/  IMAD R17, R3, R2, R17 ;  /* 0x0000000203117224 */ /* 0x000fca00078e0211 */
[----:B------:R-:W0:Y:S01]  /*0370*/  LDC.64 R10, c[0x0][0x398] ;  /* 0x0000e600ff0a7b82 */ /* 0x000e220000000a00 */
[----:B----4-:R-:W-:-:S07]  /*0380*/  ULEA UR4, UR5, UR4, 0x18 ;  /* 0x0000000405047291 */ /* 0x010fce000f8ec0ff */
[----:B-1----:R-:W1:Y:S01]  /*0390*/  LDC.64 R8, c[0x0][0x3a8] ;  /* 0x0000ea00ff087b82 */ /* 0x002e620000000a00 */
[----:B-----5:R-:W-:-:S07]  /*03a0*/  IMAD.WIDE R14, R5, 0x8, R14 ;  /* 0x00000008050e7825 */ /* 0x020fce00078e020e */
[----:B------:R-:W4:Y:S01]  /*03b0*/  LDC.64 R6, c[0x0][0x3b0] ;  /* 0x0000ec00ff067b82 */ /* 0x000f220000000a00 */
[----:B--2---:R-:W-:-:S04]  /*03c0*/  IMAD.WIDE R12, R5, 0x8, R12 ;  /* 0x00000008050c7825 */ /* 0x004fc800078e020c */
[----:B0-----:R-:W-:-:S04]  /*03d0*/  IMAD.WIDE R10, R5, 0x8, R10 ;  /* 0x00000008050a7825 */ /* 0x001fc800078e020a */
[----:B-1----:R-:W-:-:S04]  /*03e0*/  IMAD.WIDE R8, R5, 0x8, R8 ;  /* 0x0000000805087825 */ /* 0x002fc800078e0208 */
[----:B----4-:R-:W-:Y:S01]  /*03f0*/  IMAD.WIDE R6, R5, 0x8, R6 ;  /* 0x0000000805067825 */ /* 0x010fe200078e0206 */
[----:B---3--:R-:W-:-:S07]  /*0400*/  LEA R5, R17, UR4, 0x2 ;  /* 0x0000000411057c11 */ /* 0x008fce000f8e10ff */
.L_x_46:
[----:B0-----:R-:W0:Y:S01]  /*0410*/  LDS R4, [R5] ;  /* 0x0000000005047984 */ /* 0x001e220000000800 */
[----:B------:R-:W0:Y:S03]  /*0420*/  LDC.64 R18, c[0x0][0x388] ;  /* 0x0000e200ff127b82 */ /* 0x000e260000000a00 */
[----:B------:R-:W2:Y:S01]  /*0430*/  LDG.E.64 R16, desc[UR6][R14.64] ;  /* 0x000000060e107981 */ /* 0x000ea2000c1e1b00 */
[----:B0-----:R-:W-:-:S06]  /*0440*/  IMAD.WIDE R18, R4, 0x8, R18 ;  /* 0x0000000804127825 */ /* 0x001fcc00078e0212 */
[----:B------:R-:W2:Y:S01]  /*0450*/  LDG.E.64 R18, desc[UR6][R18.64] ;  /* 0x0000000612127981 */ /* 0x000ea2000c1e1b00 */
[----:B------:R-:W-:Y:S01]  /*0460*/  BSSY.RECONVERGENT B0, `(.L_x_32) ;  /* 0x0000005000007945 */ /* 0x000fe20003800200 */
[----:B------:R-:W-:Y:S01]  /*0470*/  MOV R0, 0x4b0 ;  /* 0x000004b000007802 */ /* 0x000fe20000000f00 */
[----:B--2---:R-:W-:-:S08]  /*0480*/  DADD R16, R16, -R18 ;  /* 0x0000000010107229 */ /* 0x004fd00000000812 */
[----:B------:R-:W-:-:S11]  /*0490*/  DADD R42, -RZ, |R16| ;  /* 0x00000000ff2a7229 */ /* 0x000fd60000000510 */
[----:B------:R-:W-:Y:S05]  /*04a0*/  CALL.REL.NOINC `($_Z17calculateMovementPiPdS0_S0_iiS0_S0_S0_S0_d$__internal_accurate_pow) ;  /* 0x0000001000247944 */ /* 0x000fea0003c00000 */
[----:B------:R-:W-:Y:S05]  /*04b0*/  BSYNC.RECONVERGENT B0 ;  /* 0x0000000000007941 */ /* 0x000fea0003800200 */
.L_x_32:
[----:B------:R-:W0:Y:S01]  /*04c0*/  LDC.64 R22, c[0x0][0x390] ;  /* 0x0000e400ff167b82 */ /* 0x000e220000000a00 */
[----:B------:R-:W2:Y:S01]  /*04d0*/  LDG.E.64 R18, desc[UR6][R12.64] ;  /* 0x000000060c127981 */ /* 0x000ea2000c1e1b00 */
[----:B0-----:R-:W-:-:S06]  /*04e0*/  IMAD.WIDE R22, R4, 0x8, R22 ;  /* 0x0000000804167825 */ /* 0x001fcc00078e0216 */
[----:B------:R-:W2:Y:S01]  /*04f0*/  LDG.E.64 R22, desc[UR6][R22.64] ;  /* 0x0000000616167981 */ /* 0x000ea2000c1e1b00 */
[----:B------:R-:W-:-:S10]  /*0500*/  DADD R20, R16, 2 ;  /* 0x4000000010147429 */ /* 0x000fd40000000000 */
[----:B------:R-:W-:-:S04]  /*0510*/  LOP3.LUT R20, R21, 0x7ff00000, RZ, 0xc0, !PT ;  /* 0x7ff0000015147812 */ /* 0x000fc800078ec0ff */
[----:B------:R-:W-:Y:S01]  /*0520*/  ISETP.NE.AND P1, PT, R20, 0x7ff00000, PT ;  /* 0x7ff000001400780c */ /* 0x000fe20003f25270 */
[----:B------:R-:W-:Y:S01]  /*0530*/  DSETP.NEU.AND P0, PT, R16, RZ, PT ;  /* 0x000000ff1000722a */ /* 0x000fe20003f0d000 */
[----:B------:R-:W-:Y:S05]  /*0540*/  BSSY.RECONVERGENT B0, `(.L_x_33) ;  /* 0x000000c000007945 */ /* 0x000fea0003800200 */
[----:B------:R-:W-:Y:S02]  /*0550*/  FSEL R20, R24, RZ, P0 ;  /* 0x000000ff18147208 */ /* 0x000fe40000000000 */
[----:B------:R-:W-:Y:S01]  /*0560*/  FSEL R21, R28, RZ, P0 ;  /* 0x000000ff1c157208 */ /* 0x000fe20000000000 */
[----:B--2---:R-:W-:-:S08]  /*0570*/  DADD R18, R18, -R22 ;  /* 0x0000000012127229 */ /* 0x004fd00000000816 */
[----:B------:R-:W-:Y:S01]  /*0580*/  DADD R42, -RZ, |R18| ;  /* 0x00000000ff2a7229 */ /* 0x000fe20000000512 */
[----:B------:R-:W-:Y:S10]  /*0590*/  @P1 BRA `(.L_x_34) ;  /* 0x0000000000181947 */ /* 0x000ff40003800000 */
[----:B------:R-:W-:-:S14]  /*05a0*/  DSETP.NAN.AND P0, PT, R16, R16, PT ;  /* 0x000000101000722a */ /* 0x000fdc0003f08000 */
[----:B------:R-:W-:Y:S01]  /*05b0*/  @P0 DADD R20, R16, 2 ;  /* 0x4000000010140429 */ /* 0x000fe20000000000 */
[----:B------:R-:W-:Y:S10]  /*05c0*/  @P0 BRA `(.L_x_34) ;  /* 0x00000000000c0947 */ /* 0x000ff40003800000 */
[----:B------:R-:W-:-:S14]  /*05d0*/  DSETP.NEU.AND P0, PT, |R16|, +INF , PT ;  /* 0x7ff000001000742a */ /* 0x000fdc0003f0d200 */
[----:B------:R-:W-:Y:S02]  /*05e0*/  @!P0 IMAD.MOV.U32 R20, RZ, RZ, 0x0 ;  /* 0x00000000ff148424 */ /* 0x000fe400078e00ff */
[----:B------:R-:W-:-:S07]  /*05f0*/  @!P0 IMAD.MOV.U32 R21, RZ, RZ, 0x7ff00000 ;  /* 0x7ff00000ff158424 */ /* 0x000fce00078e00ff */
.L_x_34:
[----:B------:R-:W-:Y:S05]  /*0600*/  BSYNC.RECONVERGENT B0 ;  /* 0x0000000000007941 */ /* 0x000fea0003800200 */
.L_x_33:
[----:B------:R-:W-:Y:S01]  /*0610*/  BSSY.RECONVERGENT B0, `(.L_x_35) ;  /* 0x0000003000007945 */ /* 0x000fe20003800200 */
[----:B------:R-:W-:-:S07]  /*0620*/  MOV R0, 0x640 ;  /* 0x0000064000007802 */ /* 0x000fce0000000f00 */
[----:B------:R-:W-:Y:S05]  /*0630*/  CALL.REL.NOINC `($_Z17calculateMovementPiPdS0_S0_iiS0_S0_S0_S0_d$__internal_accurate_pow) ;  /* 0x0000000c00c07944 */ /* 0x000fea0003c00000 */
[----:B------:R-:W-:Y:S05]  /*0640*/  BSYNC.RECONVERGENT B0 ;  /* 0x0000000000007941 */ /* 0x000fea0003800200 */
.L_x_35:
[C---:B------:R-:W-:Y:S01]  /*0650*/  DADD R22, R18.reuse, 2 ;  /* 0x4000000012167429 */ /* 0x040fe20000000000 */
[----:B------:R-:W-:Y:S01]  /*0660*/  BSSY.RECONVERGENT B0, `(.L_x_36) ;  /* 0x0000011000007945 */ /* 0x000fe20003800200 */
[----:B------:R-:W-:Y:S02]  /*0670*/  DSETP.NEU.AND P1, PT, R18, RZ, PT ;  /* 0x000000ff1200722a */ /* 0x000fe40003f2d000 */
[----:B------:R-:W-:Y:S02]  /*0680*/  DSETP.NEU.AND P3, PT, R16, 1, PT ;  /* 0x3ff000001000742a */ /* 0x000fe40003f6d000 */
[----:B------:R-:W-:-:S04]  /*0690*/  DSETP.NEU.AND P0, PT, R18, 1, PT ;  /* 0x3ff000001200742a */ /* 0x000fc80003f0d000 */
[----:B------:R-:W-:Y:S02]  /*06a0*/  LOP3.LUT R22, R23, 0x7ff00000, RZ, 0xc0, !PT ;  /* 0x7ff0000017167812 */ /* 0x000fe400078ec0ff */
[----:B------:R-:W-:Y:S02]  /*06b0*/  FSEL R23, R28, RZ, P1 ;  /* 0x000000ff1c177208 */ /* 0x000fe40000800000 */
[----:B------:R-:W-:Y:S02]  /*06c0*/  ISETP.NE.AND P2, PT, R22, 0x7ff00000, PT ;  /* 0x7ff000001600780c */ /* 0x000fe40003f45270 */
[----:B------:R-:W-:Y:S02]  /*06d0*/  FSEL R22, R24, RZ, P1 ;  /* 0x000000ff18167208 */ /* 0x000fe40000800000 */
[----:B------:R-:W-:Y:S02]  /*06e0*/  FSEL R20, R20, RZ, P3 ;  /* 0x000000ff14147208 */ /* 0x000fe40001800000 */
[----:B------:R-:W-:-:S07]  /*06f0*/  FSEL R21, R21, 1.875, P3 ;  /* 0x3ff0000015157808 */ /* 0x000fce0001800000 */
[----:B------:R-:W-:Y:S05]  /*0700*/  @P2 BRA `(.L_x_37) ;  /* 0x0000000000182947 */ /* 0x000fea0003800000 */
[----:B------:R-:W-:-:S14]  /*0710*/  DSETP.NAN.AND P1, PT, R18, R18, PT ;  /* 0x000000121200722a */ /* 0x000fdc0003f28000 */
[----:B------:R-:W-:Y:S01]  /*0720*/  @P1 DADD R22, R18, 2 ;  /* 0x4000000012161429 */ /* 0x000fe20000000000 */
[----:B------:R-:W-:Y:S10]  /*0730*/  @P1 BRA `(.L_x_37) ;  /* 0x00000000000c1947 */ /* 0x000ff40003800000 */
[----:B------:R-:W-:-:S14]  /*0740*/  DSETP.NEU.AND P1, PT, |R18|, +INF , PT ;  /* 0x7ff000001200742a */ /* 0x000fdc0003f2d200 */
[----:B------:R-:W-:Y:S02]  /*0750*/  @!P1 IMAD.MOV.U32 R22, RZ, RZ, 0x0 ;  /* 0x00000000ff169424 */ /* 0x000fe400078e00ff */
[----:B------:R-:W-:-:S07]  /*0760*/  @!P1 IMAD.MOV.U32 R23, RZ, RZ, 0x7ff00000 ;  /* 0x7ff00000ff179424 */ /* 0x000fce00078e00ff */
.L_x_37:
[----:B------:R-:W-:Y:S05]  /*0770*/  BSYNC.RECONVERGENT B0 ;  /* 0x0000000000007941 */ /* 0x000fea0003800200 */
.L_x_36:
[----:B------:R-:W-:Y:S01]  /*0780*/  FSEL R22, R22, RZ, P0 ;  /* 0x000000ff16167208 */ /* 0x000fe20000000000 */
[----:B------:R-:W-:Y:S01]  /*0790*/  BSSY.RECONVERGENT B0, `(.L_x_38) ;  /* 0x0000056000007945 */ /* 0x000fe20003800200 */
[----:B------:R-:W-:Y:S01]  /*07a0*/  FSEL R23, R23, 1.875, P0 ;  /* 0x3ff0000017177808 */ /* 0x000fe20000000000 */
[----:B------:R-:W-:Y:S01]  /*07b0*/  VIADD R3, R3, 0xffffffff ;  /* 0xffffffff03037836 */ /* 0x000fe20000000000 */
[----:B------:R-:W-:-:S04]  /*07c0*/  ISETP.GE.AND P0, PT, R4, UR8, PT ;  /* 0x0000000804007c0c */ /* 0x000fc8000bf06270 */
[----:B------:R-:W-:-:S09]  /*07d0*/  DADD R26, R20, R22 ;  /* 0x00000000141a7229 */ /* 0x000fd20000000016 */
[----:B------:R-:W-:Y:S05]  /*07e0*/  @P0 BRA `(.L_x_39) ;  /* 0x0000000400400947 */ /* 0x000fea0003800000 */
[----:B------:R-:W0:Y:S01]  /*07f0*/  MUFU.RSQ64H R21, R27 ;  /* 0x0000001b00157308 */ /* 0x000e220000001c00 */
[----:B------:R-:W-:Y:S01]  /*0800*/  IMAD.MOV.U32 R20, RZ, RZ, RZ ;  /* 0x000000ffff147224 */ /* 0x000fe200078e00ff */
[----:B------:R-:W-:Y:S01]  /*0810*/  MOV R24, 0x0 ;  /* 0x0000000000187802 */ /* 0x000fe20000000f00 */
[----:B------:R-:W-:Y:S01]  /*0820*/  VIADD R0, R27, 0xfff00000 ;  /* 0xfff000001b007836 */ /* 0x000fe20000000000 */
[----:B------:R-:W-:Y:S01]  /*0830*/  BSSY.RECONVERGENT B1, `(.L_x_40) ;  /* 0x000000b000017945 */ /* 0x000fe20003800200 */
[----:B------:R-:W-:-:S03]  /*0840*/  IMAD.MOV.U32 R25, RZ, RZ, 0x3fd80000 ;  /* 0x3fd80000ff197424 */ /* 0x000fc600078e00ff */
[----:B------:R-:W-:Y:S01]  /*0850*/  ISETP.GE.U32.AND P0, PT, R0, 0x7fe00000, PT ;  /* 0x7fe000000000780c */ /* 0x000fe20003f06070 */
[----:B0-----:R-:W-:-:S08]  /*0860*/  DMUL R22, R20, R20 ;  /* 0x0000001414167228 */ /* 0x001fd00000000000 */
[----:B------:R-:W-:-:S08]  /*0870*/  DFMA R22, R26, -R22, 1 ;  /* 0x3ff000001a16742b */ /* 0x000fd00000000816 */
[----:B------:R-:W-:Y:S02]  /*0880*/  DFMA R24, R22, R24, 0.5 ;  /* 0x3fe000001618742b */ /* 0x000fe40000000018 */
[----:B------:R-:W-:-:S08]  /*0890*/  DMUL R22, R20, R22 ;  /* 0x0000001614167228 */ /* 0x000fd00000000000 */
[----:B------:R-:W-:Y:S01]  /*08a0*/  DFMA R22, R24, R22, R20 ;  /* 0x000000161816722b */ /* 0x000fe20000000014 */
[----:B------:R-:W-:Y:S10]  /*08b0*/  @!P0 BRA `(.L_x_41) ;  /* 0x0000000000088947 */ /* 0x000ff40003800000 */
[----:B------:R-:W-:-:S07]  /*08c0*/  MOV R0, 0x8e0 ;  /* 0x000008e000007802 */ /* 0x000fce0000000f00 */
[----:B------:R-:W-:Y:S05]  /*08d0*/  CALL.REL.NOINC `($__internal_2_$__cuda_sm20_drsqrt_f64_slowpath_v2) ;  /* 0x0000000800847944 */ /* 0x000fea0003c00000 */
.L_x_41:
[----:B------:R-:W-:Y:S05]  /*08e0*/  BSYNC.RECONVERGENT B1 ;  /* 0x0000000000017941 */ /* 0x000fea0003800200 */
.L_x_40:
[----:B------:R-:W0:Y:S01]  /*08f0*/  LDC.64 R24, c[0x0][0x398] ;  /* 0x0000e600ff187b82 */ /* 0x000e220000000a00 */
[----:B------:R-:W2:Y:S01]  /*0900*/  LDG.E.64 R26, desc[UR6][R10.64] ;  /* 0x000000060a1a7981 */ /* 0x000ea2000c1e1b00 */
[----:B0-----:R-:W-:-:S05]  /*0910*/  IMAD.WIDE R24, R4, 0x8, R24 ;  /* 0x0000000804187825 */ /* 0x001fca00078e0218 */
[----:B------:R-:W3:Y:S01]  /*0920*/  LDG.E.64 R28, desc[UR6][R24.64] ;  /* 0x00000006181c7981 */ /* 0x000ee2000c1e1b00 */
[-C--:B------:R-:W-:Y:S01]  /*0930*/  DMUL R20, R22, R22.reuse ;  /* 0x0000001616147228 */ /* 0x080fe20000000000 */
[----:B------:R-:W-:Y:S07]  /*0940*/  BSSY.RECONVERGENT B1, `(.L_x_42) ;  /* 0x000001a000017945 */ /* 0x000fee0003800200 */
[----:B------:R-:W-:Y:S01]  /*0950*/  DMUL R22, R20, R22 ;  /* 0x0000001614167228 */ /* 0x000fe20000000000 */
[----:B------:R-:W-:-:S05]  /*0960*/  IMAD.MOV.U32 R20, RZ, RZ, 0x1 ;  /* 0x00000001ff147424 */ /* 0x000fca00078e00ff */
[----:B------:R-:W0:Y:S02]  /*0970*/  MUFU.RCP64H R21, R23 ;  /* 0x0000001700157308 */ /* 0x000e240000001800 */
[----:B0-----:R-:W-:-:S08]  /*0980*/  DFMA R30, -R22, R20, 1 ;  /* 0x3ff00000161e742b */ /* 0x001fd00000000114 */
[----:B------:R-:W-:-:S08]  /*0990*/  DFMA R30, R30, R30, R30 ;  /* 0x0000001e1e1e722b */ /* 0x000fd0000000001e */
[----:B------:R-:W-:-:S08]  /*09a0*/  DFMA R30, R20, R30, R20 ;  /* 0x0000001e141e722b */ /* 0x000fd00000000014 */
[----:B------:R-:W-:-:S08]  /*09b0*/  DFMA R20, -R22, R30, 1 ;  /* 0x3ff000001614742b */ /* 0x000fd0000000011e */
[----:B------:R-:W-:Y:S02]  /*09c0*/  DFMA R20, R30, R20, R30 ;  /* 0x000000141e14722b */ /* 0x000fe4000000001e */
[----:B--2---:R-:W-:-:S08]  /*09d0*/  DMUL R26, R26, UR10 ;  /* 0x0000000a1a1a7c28 */ /* 0x004fd00008000000 */
[----:B---3--:R-:W-:-:S08]  /*09e0*/  DMUL R32, R26, R28 ;  /* 0x0000001c1a207228 */ /* 0x008fd00000000000 */
[----:B------:R-:W-:Y:S02]  /*09f0*/  DMUL R26, R32, R20 ;  /* 0x00000014201a7228 */ /* 0x000fe40000000000 */
[----:B------:R-:W-:-:S06]  /*0a00*/  FSETP.GEU.AND P1, PT, |R33|, 6.5827683646048100446e-37, PT ;  /* 0x036000002100780b */ /* 0x000fcc0003f2e200 */
        /* <DEDUP_REMOVED lines=10> */
[----:B------:R-:W-:Y:S05]  /*0ab0*/  CALL.REL.NOINC `($__internal_1_$__cuda_sm20_div_rn_f64_full) ;  /* 0x0000000000a07944 */ /* 0x000fea0003c00000 */
[----:B------:R-:W-:Y:S02]  /*0ac0*/  IMAD.MOV.U32 R20, RZ, RZ, R34 ;  /* 0x000000ffff147224 */ /* 0x000fe400078e0022 */
[----:B------:R-:W-:-:S07]  /*0ad0*/  IMAD.MOV.U32 R21, RZ, RZ, R35 ;  /* 0x000000ffff157224 */ /* 0x000fce00078e0023 */
.L_x_43:
[----:B------:R-:W-:Y:S05]  /*0ae0*/  BSYNC.RECONVERGENT B1 ;  /* 0x0000000000017941 */ /* 0x000fea0003800200 */
.L_x_42:
[----:B------:R-:W2:Y:S02]  /*0af0*/  LDG.E.64 R26, desc[UR6][R8.64] ;  /* 0x00000006081a7981 */ /* 0x000ea4000c1e1b00 */
[----:B--2---:R-:W-:-:S07]  /*0b00*/  DFMA R26, -R16, R20, R26 ;  /* 0x00000014101a722b */ /* 0x004fce000000011a */
[----:B------:R0:W-:Y:S04]  /*0b10*/  STG.E.64 desc[UR6][R8.64], R26 ;  /* 0x0000001a08007986 */ /* 0x0001e8000c101b06 */
[----:B------:R-:W2:Y:S04]  /*0b20*/  LDG.E.64 R16, desc[UR6][R10.64] ;  /* 0x000000060a107981 */ /* 0x000ea8000c1e1b00 */
[----:B------:R-:W3:Y:S01]  /*0b30*/  LDG.E.64 R24, desc[UR6][R24.64] ;  /* 0x0000000618187981 */ /* 0x000ee2000c1e1b00 */
[----:B------:R-:W1:Y:S01]  /*0b40*/  MUFU.RCP64H R21, R23 ;  /* 0x0000001700157308 */ /* 0x000e620000001800 */
[----:B------:R-:W-:Y:S01]  /*0b50*/  IMAD.MOV.U32 R20, RZ, RZ, 0x1 ;  /* 0x00000001ff147424 */ /* 0x000fe200078e00ff */
[----:B------:R-:W-:Y:S05]  /*0b60*/  BSSY.RECONVERGENT B1, `(.L_x_44) ;  /* 0x0000015000017945 */ /* 0x000fea0003800200 */
[----:B-1----:R-:W-:-:S08]  /*0b70*/  DFMA R28, -R22, R20, 1 ;  /* 0x3ff00000161c742b */ /* 0x002fd00000000114 */
        /* <DEDUP_REMOVED lines=12> */
[----:B0-----:R-:W-:Y:S05]  /*0c40*/  @P0 BRA P1, `(.L_x_45) ;  /* 0x0000000000180947 */ /* 0x001fea0000800000 */
[----:B------:R-:W-:Y:S01]  /*0c50*/  IMAD.MOV.U32 R26, RZ, RZ, R22 ;  /* 0x000000ffff1a7224 */ /* 0x000fe200078e0016 */
[----:B------:R-:W-:Y:S01]  /*0c60*/  MOV R0, 0xc90 ;  /* 0x00000c9000007802 */ /* 0x000fe20000000f00 */
[----:B------:R-:W-:-:S07]  /*0c70*/  IMAD.MOV.U32 R27, RZ, RZ, R23 ;  /* 0x000000ffff1b7224 */ /* 0x000fce00078e0017 */
[----:B------:R-:W-:Y:S05]  /*0c80*/  CALL.REL.NOINC `($__internal_1_$__cuda_sm20_div_rn_f64_full) ;  /* 0x00000000002c7944 */ /* 0x000fea0003c00000 */
[----:B------:R-:W-:Y:S01]  /*0c90*/  MOV R16, R34 ;  /* 0x0000002200107202 */ /* 0x000fe20000000f00 */
[----:B------:R-:W-:-:S07]  /*0ca0*/  IMAD.MOV.U32 R17, RZ, RZ, R35 ;  /* 0x000000ffff117224 */ /* 0x000fce00078e0023 */
.L_x_45:
[----:B------:R-:W-:Y:S05]  /*0cb0*/  BSYNC.RECONVERGENT B1 ;  /* 0x0000000000017941 */ /* 0x000fea0003800200 */
.L_x_44:
[----:B------:R-:W2:Y:S02]  /*0cc0*/  LDG.E.64 R20, desc[UR6][R6.64] ;  /* 0x0000000606147981 */ /* 0x000ea4000c1e1b00 */
[----:B--2---:R-:W-:-:S07]  /*0cd0*/  DFMA R20, -R18, R16, R20 ;  /* 0x000000101214722b */ /* 0x004fce0000000114 */
[----:B------:R0:W-:Y:S04]  /*0ce0*/  STG.E.64 desc[UR6][R6.64], R20 ;  /* 0x0000001406007986 */ /* 0x0001e8000c101b06 */
.L_x_39:
[----:B------:R-:W-:Y:S05]  /*0cf0*/  BSYNC.RECONVERGENT B0 ;  /* 0x0000000000007941 */ /* 0x000fea0003800200 */
.L_x_38:
[----:B------:R-:W-:Y:S01]  /*0d00*/  ISETP.NE.AND P0, PT, R3, RZ, PT ;  /* 0x000000ff0300720c */ /* 0x000fe20003f05270 */
[----:B------:R-:W-:-:S12]  /*0d10*/  IMAD R5, R2, -0x4, R5 ;  /* 0xfffffffc02057824 */ /* 0x000fd800078e0205 */
[----:B------:R-:W-:Y:S05]  /*0d20*/  @P0 BRA `(.L_x_46) ;  /* 0xfffffff400b80947 */ /* 0x000fea000383ffff */
[----:B------:R-:W-:Y:S05]  /*0d30*/  EXIT ;  /* 0x000000000000794d */ /* 0x000fea0003800000 */
        .weak           $__internal_1_$__cuda_sm20_div_rn_f64_full
        .type           $__internal_1_$__cuda_sm20_div_rn_f64_full,@function
        .size           $__internal_1_$__cuda_sm20_div_rn_f64_full,($__internal_2_$__cuda_sm20_drsqrt_f64_slowpath_v2 - $__internal_1_$__cuda_sm20_div_rn_f64_full)
$__internal_1_$__cuda_sm20_div_rn_f64_full:
[C---:B------:R-:W-:Y:S01]  /*0d40*/  FSETP.GEU.AND P0, PT, |R27|.reuse, 1.469367938527859385e-39, PT ;  /* 0x001000001b00780b */ /* 0x040fe20003f0e200 */
[----:B------:R-:W-:Y:S01]  /*0d50*/  IMAD.MOV.U32 R32, RZ, RZ, 0x1 ;  /* 0x00000001ff207424 */ /* 0x000fe200078e00ff */
[----:B------:R-:W-:Y:S01]  /*0d60*/  LOP3.LUT R20, R27, 0x800fffff, RZ, 0xc0, !PT ;  /* 0x800fffff1b147812 */ /* 0x000fe200078ec0ff */
[----:B------:R-:W-:Y:S01]  /*0d70*/  IMAD.MOV.U32 R38, RZ, RZ, 0x1ca00000 ;  /* 0x1ca00000ff267424 */ /* 0x000fe200078e00ff */
[C---:B------:R-:W-:Y:S01]  /*0d80*/  FSETP.GEU.AND P2, PT, |R29|.reuse, 1.469367938527859385e-39, PT ;  /* 0x001000001d00780b */ /* 0x040fe20003f4e200 */
[----:B------:R-:W-:Y:S01]  /*0d90*/  BSSY.RECONVERGENT B2, `(.L_x_47) ;  /* 0x0000052000027945 */ /* 0x000fe20003800200 */
[----:B------:R-:W-:Y:S01]  /*0da0*/  LOP3.LUT R21, R20, 0x3ff00000, RZ, 0xfc, !PT ;  /* 0x3ff0000014157812 */ /* 0x000fe200078efcff */
[----:B------:R-:W-:Y:S01]  /*0db0*/  IMAD.MOV.U32 R20, RZ, RZ, R26 ;  /* 0x000000ffff147224 */ /* 0x000fe200078e001a */
[----:B------:R-:W-:Y:S02]  /*0dc0*/  LOP3.LUT R4, R29, 0x7ff00000, RZ, 0xc0, !PT ;  /* 0x7ff000001d047812 */ /* 0x000fe400078ec0ff */
[----:B------:R-:W-:-:S03]  /*0dd0*/  LOP3.LUT R39, R27, 0x7ff00000, RZ, 0xc0, !PT ;  /* 0x7ff000001b277812 */ /* 0x000fc600078ec0ff */
[----:B------:R-:W-:Y:S01]  /*0de0*/  @!P0 DMUL R20, R26, 8.98846567431157953865e+307 ;  /* 0x7fe000001a148828 */ /* 0x000fe20000000000 */
[C---:B------:R-:W-:Y:S01]  /*0df0*/  ISETP.GE.U32.AND P1, PT, R4.reuse, R39, PT ;  /* 0x000000270400720c */ /* 0x040fe20003f26070 */
[----:B------:R-:W-:Y:S02]  /*0e00*/  IMAD.MOV.U32 R40, RZ, RZ, R4 ;  /* 0x000000ffff287224 */ /* 0x000fe400078e0004 */
[----:B------:R-:W-:Y:S02]  /*0e10*/  @!P2 LOP3.LUT R35, R27, 0x7ff00000, RZ, 0xc0, !PT ;  /* 0x7ff000001b23a812 */ /* 0x000fe400078ec0ff */
[----:B------:R-:W0:Y:S02]  /*0e20*/  MUFU.RCP64H R33, R21 ;  /* 0x0000001500217308 */ /* 0x000e240000001800 */
[----:B------:R-:W-:Y:S02]  /*0e30*/  @!P2 ISETP.GE.U32.AND P3, PT, R4, R35, PT ;  /* 0x000000230400a20c */ /* 0x000fe40003f66070 */
[----:B------:R-:W-:-:S02]  /*0e40*/  @!P0 LOP3.LUT R39, R21, 0x7ff00000, RZ, 0xc0, !PT ;  /* 0x7ff0000015278812 */ /* 0x000fc400078ec0ff */
[----:B------:R-:W-:-:S04]  /*0e50*/  @!P2 SEL R35, R38, 0x63400000, !P3 ;  /* 0x634000002623a807 */ /* 0x000fc80005800000 */
[----:B------:R-:W-:-:S04]  /*0e60*/  @!P2 LOP3.LUT R36, R35, 0x80000000, R29, 0xf8, !PT ;  /* 0x800000002324a812 */ /* 0x000fc800078ef81d */
[----:B------:R-:W-:Y:S01]  /*0e70*/  @!P2 LOP3.LUT R37, R36, 0x100000, RZ, 0xfc, !PT ;  /* 0x001000002425a812 */ /* 0x000fe200078efcff */
[----:B------:R-:W-:Y:S01]  /*0e80*/  @!P2 IMAD.MOV.U32 R36, RZ, RZ, RZ ;  /* 0x000000ffff24a224 */ /* 0x000fe200078e00ff */
[----:B0-----:R-:W-:-:S08]  /*0e90*/  DFMA R30, R32, -R20, 1 ;  /* 0x3ff00000201e742b */ /* 0x001fd00000000814 */
[----:B------:R-:W-:-:S08]  /*0ea0*/  DFMA R30, R30, R30, R30 ;  /* 0x0000001e1e1e722b */ /* 0x000fd0000000001e */
[----:B------:R-:W-:Y:S01]  /*0eb0*/  DFMA R32, R32, R30, R32 ;  /* 0x0000001e2020722b */ /* 0x000fe20000000020 */
[----:B------:R-:W-:Y:S01]  /*0ec0*/  SEL R31, R38, 0x63400000, !P1 ;  /* 0x63400000261f7807 */ /* 0x000fe20004800000 */
[----:B------:R-:W-:-:S03]  /*0ed0*/  IMAD.MOV.U32 R30, RZ, RZ, R28 ;  /* 0x000000ffff1e7224 */ /* 0x000fc600078e001c */
[----:B------:R-:W-:-:S03]  /*0ee0*/  LOP3.LUT R31, R31, 0x800fffff, R29, 0xf8, !PT ;  /* 0x800fffff1f1f7812 */ /* 0x000fc600078ef81d */
[----:B------:R-:W-:-:S03]  /*0ef0*/  DFMA R34, R32, -R20, 1 ;  /* 0x3ff000002022742b */ /* 0x000fc60000000814 */
[----:B------:R-:W-:-:S05]  /*0f00*/  @!P2 DFMA R30, R30, 2, -R36 ;  /* 0x400000001e1ea82b */ /* 0x000fca0000000824 */
[----:B------:R-:W-:-:S05]  /*0f10*/  DFMA R34, R32, R34, R32 ;  /* 0x000000222022722b */ /* 0x000fca0000000020 */
[----:B------:R-:W-:-:S03]  /*0f20*/  @!P2 LOP3.LUT R40, R31, 0x7ff00000, RZ, 0xc0, !PT ;  /* 0x7ff000001f28a812 */ /* 0x000fc600078ec0ff */
[----:B------:R-:W-:Y:S02]  /*0f30*/  DMUL R32, R34, R30 ;  /* 0x0000001e22207228 */ /* 0x000fe40000000000 */
[----:B------:R-:W-:-:S05]  /*0f40*/  VIADD R41, R40, 0xffffffff ;  /* 0xffffffff28297836 */ /* 0x000fca0000000000 */
[----:B------:R-:W-:Y:S01]  /*0f50*/  ISETP.GT.U32.AND P0, PT, R41, 0x7feffffe, PT ;  /* 0x7feffffe2900780c */ /* 0x000fe20003f04070 */
[----:B------:R-:W-:Y:S01]  /*0f60*/  VIADD R41, R39, 0xffffffff ;  /* 0xffffffff27297836 */ /* 0x000fe20000000000 */
[----:B------:R-:W-:-:S04]  /*0f70*/  DFMA R36, R32, -R20, R30 ;  /* 0x800000142024722b */ /* 0x000fc8000000001e */
[----:B------:R-:W-:-:S04]  /*0f80*/  ISETP.GT.U32.OR P0, PT, R41, 0x7feffffe, P0 ;  /* 0x7feffffe2900780c */ /* 0x000fc80000704470 */
[----:B------:R-:W-:-:S09]  /*0f90*/  DFMA R32, R34, R36, R32 ;  /* 0x000000242220722b */ /* 0x000fd20000000020 */
        /* <DEDUP_REMOVED lines=12> */
[----:B------:R-:W-:Y:S01]  /*1060*/  DFMA R20, R32, -R20, R30 ;  /* 0x800000142014722b */ /* 0x000fe2000000001e */
[----:B------:R-:W-:-:S09]  /*1070*/  MOV R28, RZ ;  /* 0x000000ff001c7202 */ /* 0x000fd20000000f00 */
[C---:B------:R-:W-:Y:S02]  /*1080*/  FSETP.NEU.AND P0, PT, R21.reuse, RZ, PT ;  /* 0x000000ff1500720b */ /* 0x040fe40003f0d000 */
[----:B------:R-:W-:-:S04]  /*1090*/  LOP3.LUT R27, R21, 0x80000000, R27, 0x48, !PT ;  /* 0x80000000151b7812 */ /* 0x000fc800078e481b */
[----:B------:R-:W-:-:S07]  /*10a0*/  LOP3.LUT R29, R27, R29, RZ, 0xfc, !PT ;  /* 0x0000001d1b1d7212 */ /* 0x000fce00078efcff */
[----:B------:R-:W-:Y:S05]  /*10b0*/  @!P0 BRA `(.L_x_49) ;  /* 0x00000000007c8947 */ /* 0x000fea0003800000 */
[----:B------:R-:W-:Y:S01]  /*10c0*/  IMAD.MOV R21, RZ, RZ, -R4 ;  /* 0x000000ffff157224 */ /* 0x000fe200078e0a04 */
[----:B------:R-:W-:Y:S01]  /*10d0*/  DMUL.RP R28, R32, R28 ;  /* 0x0000001c201c7228 */ /* 0x000fe20000008000 */
[----:B------:R-:W-:-:S06]  /*10e0*/  IMAD.MOV.U32 R20, RZ, RZ, RZ ;  /* 0x000000ffff147224 */ /* 0x000fcc00078e00ff */
[----:B------:R-:W-:-:S03]  /*10f0*/  DFMA R20, R34, -R20, R32 ;  /* 0x800000142214722b */ /* 0x000fc60000000020 */
[----:B------:R-:W-:-:S03]  /*1100*/  LOP3.LUT R27, R29, R27, RZ, 0x3c, !PT ;  /* 0x0000001b1d1b7212 */ /* 0x000fc600078e3cff */
[----:B------:R-:W-:-:S04]  /*1110*/  IADD3 R20, PT, PT, -R4, -0x43300000, RZ ;  /* 0xbcd0000004147810 */ /* 0x000fc80007ffe1ff */
[----:B------:R-:W-:-:S04]  /*1120*/  FSETP.NEU.AND P0, PT, |R21|, R20, PT ;  /* 0x000000141500720b */ /* 0x000fc80003f0d200 */
[----:B------:R-:W-:Y:S02]  /*1130*/  FSEL R34, R28, R34, !P0 ;  /* 0x000000221c227208 */ /* 0x000fe40004000000 */
[----:B------:R-:W-:Y:S01]  /*1140*/  FSEL R35, R27, R35, !P0 ;  /* 0x000000231b237208 */ /* 0x000fe20004000000 */
[----:B------:R-:W-:Y:S06]  /*1150*/  BRA `(.L_x_49) ;  /* 0x0000000000547947 */ /* 0x000fec0003800000 */
.L_x_48:
[----:B------:R-:W-:-:S14]  /*1160*/  DSETP.NAN.AND P0, PT, R28, R28, PT ;  /* 0x0000001c1c00722a */ /* 0x000fdc0003f08000 */
[----:B------:R-:W-:Y:S05]  /*1170*/  @P0 BRA `(.L_x_50) ;  /* 0x0000000000440947 */ /* 0x000fea0003800000 */
[----:B------:R-:W-:-:S14]  /*1180*/  DSETP.NAN.AND P0, PT, R26, R26, PT ;  /* 0x0000001a1a00722a */ /* 0x000fdc0003f08000 */
[----:B------:R-:W-:Y:S05]  /*1190*/  @P0 BRA `(.L_x_51) ;  /* 0x0000000000300947 */ /* 0x000fea0003800000 */
[----:B------:R-:W-:Y:S01]  /*11a0*/  ISETP.NE.AND P0, PT, R40, R39, PT ;  /* 0x000000272800720c */ /* 0x000fe20003f05270 */
[----:B------:R-:W-:Y:S02]  /*11b0*/  IMAD.MOV.U32 R34, RZ, RZ, 0x0 ;  /* 0x00000000ff227424 */ /* 0x000fe400078e00ff */
[----:B------:R-:W-:-:S10]  /*11c0*/  IMAD.MOV.U32 R35, RZ, RZ, -0x80000 ;  /* 0xfff80000ff237424 */ /* 0x000fd400078e00ff */
        /* <DEDUP_REMOVED lines=9> */
.L_x_51:
[----:B------:R-:W-:Y:S01]  /*1260*/  LOP3.LUT R35, R27, 0x80000, RZ, 0xfc, !PT ;  /* 0x000800001b237812 */ /* 0x000fe200078efcff */
[----:B------:R-:W-:Y:S01]  /*1270*/  IMAD.MOV.U32 R34, RZ, RZ, R26 ;  /* 0x000000ffff227224 */ /* 0x000fe200078e001a */
[----:B------:R-:W-:Y:S06]  /*1280*/  BRA `(.L_x_49) ;  /* 0x0000000000087947 */ /* 0x000fec0003800000 */
.L_x_50:
[----:B------:R-:W-:Y:S01]  /*1290*/  LOP3.LUT R35, R29, 0x80000, RZ, 0xfc, !PT ;  /* 0x000800001d237812 */ /* 0x000fe200078efcff */
[----:B------:R-:W-:-:S07]  /*12a0*/  IMAD.MOV.U32 R34, RZ, RZ, R28 ;  /* 0x000000ffff227224 */ /* 0x000fce00078e001c */
.L_x_49:
[----:B------:R-:W-:Y:S05]  /*12b0*/  BSYNC.RECONVERGENT B2 ;  /* 0x0000000000027941 */ /* 0x000fea0003800200 */
.L_x_47:
[----:B------:R-:W-:Y:S02]  /*12c0*/  IMAD.MOV.U32 R20, RZ, RZ, R0 ;  /* 0x000000ffff147224 */ /* 0x000fe400078e0000 */
[----:B------:R-:W-:-:S04]  /*12d0*/  IMAD.MOV.U32 R21, RZ, RZ, 0x0 ;  /* 0x00000000ff157424 */ /* 0x000fc800078e00ff */
[----:B------:R-:W-:Y:S05]  /*12e0*/  RET.REL.NODEC R20 `(_Z17calculateMovementPiPdS0_S0_iiS0_S0_S0_S0_d) ;  /* 0xffffffec14447950 */ /* 0x000fea0003c3ffff */
        .weak           $__internal_2_$__cuda_sm20_drsqrt_f64_slowpath_v2
        .type           $__internal_2_$__cuda_sm20_drsqrt_f64_slowpath_v2,@function
        .size           $__internal_2_$__cuda_sm20_drsqrt_f64_slowpath_v2,($_Z17calculateMovementPiPdS0_S0_iiS0_S0_S0_S0_d$__internal_accurate_pow - $__internal_2_$__cuda_sm20_drsqrt_f64_slowpath_v2)
$__internal_2_$__cuda_sm20_drsqrt_f64_slowpath_v2:
[----:B------:R-:W-:Y:S01]  /*12f0*/  IMAD.MOV.U32 R22, RZ, RZ, R26 ;  /* 0x000000ffff167224 */ /* 0x000fe200078e001a */
[----:B------:R-:W-:Y:S01]  /*1300*/  MOV R23, R27 ;  /* 0x0000001b00177202 */ /* 0x000fe20000000f00 */
[----:B------:R-:W-:Y:S01]  /*1310*/  BSSY.RECONVERGENT B2, `(.L_x_52) ;  /* 0x000001d000027945 */ /* 0x000fe20003800200 */
[----:B------:R-:W-:-:S04]  /*1320*/  LOP3.LUT R20, R27, 0x80000000, RZ, 0xc0, !PT ;  /* 0x800000001b147812 */ /* 0x000fc800078ec0ff */
[----:B------:R-:W-:-:S14]  /*1330*/  DSETP.NEU.AND P0, PT, R22, RZ, PT ;  /* 0x000000ff1600722a */ /* 0x000fdc0003f0d000 */
[----:B------:R-:W-:Y:S05]  /*1340*/  @!P0 BRA `(.L_x_53) ;  /* 0x00000000005c8947 */ /* 0x000fea0003800000 */
[----:B------:R-:W-:-:S14]  /*1350*/  DSETP.GTU.AND P0, PT, |R22|, +INF , PT ;  /* 0x7ff000001600742a */ /* 0x000fdc0003f0c200 */
[----:B------:R-:W-:Y:S05]  /*1360*/  @P0 BRA `(.L_x_54) ;  /* 0x00000000004c0947 */ /* 0x000fea0003800000 */
[----:B------:R-:W-:-:S13]  /*1370*/  ISETP.NE.AND P0, PT, R20, RZ, PT ;  /* 0x000000ff1400720c */ /* 0x000fda0003f05270 */
[----:B------:R-:W-:Y:S02]  /*1380*/  @P0 IMAD.MOV.U32 R20, RZ, RZ, 0x0 ;  /* 0x00000000ff140424 */ /* 0x000fe400078e00ff */
[----:B------:R-:W-:Y:S01]  /*1390*/  @P0 IMAD.MOV.U32 R21, RZ, RZ, -0x80000 ;  /* 0xfff80000ff150424 */ /* 0x000fe200078e00ff */
[----:B------:R-:W-:Y:S06]  /*13a0*/  @P0 BRA `(.L_x_55) ;  /* 0x00000000004c0947 */ /* 0x000fec0003800000 */
[----:B------:R-:W-:-:S14]  /*13b0*/  DSETP.NEU.AND P0, PT, |R22|, +INF , PT ;  /* 0x7ff000001600742a */ /* 0x000fdc0003f0d200 */
[----:B------:R-:W-:Y:S01]  /*13c0*/  @!P0 CS2R R20, SRZ ;  /* 0x0000000000148805 */ /* 0x000fe2000001ff00 */
[----:B------:R-:W-:Y:S06]  /*13d0*/  @!P0 BRA `(.L_x_55) ;  /* 0x0000000000408947 */ /* 0x000fec0003800000 */
[----:B------:R-:W-:Y:S01]  /*13e0*/  DMUL R22, R22, 1.80143985094819840000e+16 ;  /* 0x4350000016167828 */ /* 0x000fe20000000000 */
[----:B------:R-:W-:Y:S02]  /*13f0*/  IMAD.MOV.U32 R20, RZ, RZ, RZ ;  /* 0x000000ffff147224 */ /* 0x000fe400078e00ff */
[----:B------:R-:W-:Y:S02]  /*1400*/  IMAD.MOV.U32 R26, RZ, RZ, 0x0 ;  /* 0x00000000ff1a7424 */ /* 0x000fe400078e00ff */
[----:B------:R-:W-:Y:S01]  /*1410*/  IMAD.MOV.U32 R27, RZ, RZ, 0x3fd80000 ;  /* 0x3fd80000ff1b7424 */ /* 0x000fe200078e00ff */
[----:B------:R-:W0:Y:S02]  /*1420*/  MUFU.RSQ64H R21, R23 ;  /* 0x0000001700157308 */ /* 0x000e240000001c00 */
[----:B0-----:R-:W-:-:S08]  /*1430*/  DMUL R24, R20, R20 ;  /* 0x0000001414187228 */ /* 0x001fd00000000000 */
[----:B------:R-:W-:-:S08]  /*1440*/  DFMA R24, R22, -R24, 1 ;  /* 0x3ff000001618742b */ /* 0x000fd00000000818 */
[----:B------:R-:W-:Y:S02]  /*1450*/  DFMA R26, R24, R26, 0.5 ;  /* 0x3fe00000181a742b */ /* 0x000fe4000000001a */
[----:B------:R-:W-:-:S08]  /*1460*/  DMUL R24, R20, R24 ;  /* 0x0000001814187228 */ /* 0x000fd00000000000 */
[----:B------:R-:W-:-:S08]  /*1470*/  DFMA R20, R26, R24, R20 ;  /* 0x000000181a14722b */ /* 0x000fd00000000014 */
[----:B------:R-:W-:Y:S01]  /*1480*/  DMUL R20, R20, 134217728 ;  /* 0x41a0000014147828 */ /* 0x000fe20000000000 */
[----:B------:R-:W-:Y:S10]  /*1490*/  BRA `(.L_x_55) ;  /* 0x0000000000107947 */ /* 0x000ff40003800000 */
.L_x_54:
[----:B------:R-:W-:Y:S01]  /*14a0*/  DADD R20, R22, R22 ;  /* 0x0000000016147229 */ /* 0x000fe20000000016 */
[----:B------:R-:W-:Y:S10]  /*14b0*/  BRA `(.L_x_55) ;  /* 0x0000000000087947 */ /* 0x000ff40003800000 */
.L_x_53:
[----:B------:R-:W-:Y:S01]  /*14c0*/  LOP3.LUT R21, R20, 0x7ff00000, RZ, 0xfc, !PT ;  /* 0x7ff0000014157812 */ /* 0x000fe200078efcff */
[----:B------:R-:W-:-:S07]  /*14d0*/  IMAD.MOV.U32 R20, RZ, RZ, RZ ;  /* 0x000000ffff147224 */ /* 0x000fce00078e00ff */
.L_x_55:
[----:B------:R-:W-:Y:S05]  /*14e0*/  BSYNC.RECONVERGENT B2 ;  /* 0x0000000000027941 */ /* 0x000fea0003800200 */
.L_x_52:
[----:B------:R-:W-:Y:S02]  /*14f0*/  IMAD.MOV.U32 R22, RZ, RZ, R20 ;  /* 0x000000ffff167224 */ /* 0x000fe400078e0014 */
[----:B------:R-:W-:Y:S02]  /*1500*/  IMAD.MOV.U32 R23, RZ, RZ, R21 ;  /* 0x000000ffff177224 */ /* 0x000fe400078e0015 */
[----:B------:R-:W-:Y:S02]  /*1510*/  IMAD.MOV.U32 R20, RZ, RZ, R0 ;  /* 0x000000ffff147224 */ /* 0x000fe400078e0000 */
[----:B------:R-:W-:-:S04]  /*1520*/  IMAD.MOV.U32 R21, RZ, RZ, 0x0 ;  /* 0x00000000ff157424 */ /* 0x000fc800078e00ff */
[----:B------:R-:W-:Y:S05]  /*1530*/  RET.REL.NODEC R20 `(_Z17calculateMovementPiPdS0_S0_iiS0_S0_S0_S0_d) ;  /* 0xffffffe814b07950 */ /* 0x000fea0003c3ffff */
        .type           $_Z17calculateMovementPiPdS0_S0_iiS0_S0_S0_S0_d$__internal_accurate_pow,@function
        .size           $_Z17calculateMovementPiPdS0_S0_iiS0_S0_S0_S0_d$__internal_accurate_pow,(.L_x_71 - $_Z17calculateMovementPiPdS0_S0_iiS0_S0_S0_S0_d$__internal_accurate_pow)
$_Z17calculateMovementPiPdS0_S0_iiS0_S0_S0_S0_d$__internal_accurate_pow:
[----:B------:R-:W-:Y:S01]  /*1540*/  ISETP.GT.U32.AND P0, PT, R43, 0xfffff, PT ;  /* 0x000fffff2b00780c */ /* 0x000fe20003f04070 */
[----:B------:R-:W-:Y:S01]  /*1550*/  IMAD.MOV.U32 R24, RZ, RZ, R43 ;  /* 0x000000ffff187224 */ /* 0x000fe200078e002b */
[----:B------:R-:W-:Y:S01]  /*1560*/  MOV R28, R42 ;  /* 0x0000002a001c7202 */ /* 0x000fe20000000f00 */
[----:B------:R-:W-:Y:S01]  /*1570*/  IMAD.MOV.U32 R36, RZ, RZ, RZ ;  /* 0x000000ffff247224 */ /* 0x000fe200078e00ff */
[----:B------:R-:W-:Y:S01]  /*1580*/  UMOV UR4, 0x7d2cafe2 ;  /* 0x7d2cafe200047882 */ /* 0x000fe20000000000 */
[----:B------:R-:W-:Y:S01]  /*1590*/  IMAD.MOV.U32 R30, RZ, RZ, 0x41ad3b5a ;  /* 0x41ad3b5aff1e7424 */ /* 0x000fe200078e00ff */
[----:B------:R-:W-:Y:S01]  /*15a0*/  UMOV UR5, 0x3eb0f5ff ;  /* 0x3eb0f5ff00057882 */ /* 0x000fe20000000000 */
[----:B------:R-:W-:Y:S01]  /*15b0*/  IMAD.MOV.U32 R31, RZ, RZ, 0x3ed0f5d2 ;  /* 0x3ed0f5d2ff1f7424 */ /* 0x000fe200078e00ff */
[----:B------:R-:W-:Y:S01]  /*15c0*/  UMOV UR12, 0x3b39803f ;  /* 0x3b39803f000c7882 */ /* 0x000fe20000000000 */
[----:B------:R-:W-:-:S04]  /*15d0*/  UMOV UR13, 0x3c7abc9e ;  /* 0x3c7abc9e000d7882 */ /* 0x000fc80000000000 */
[----:B------:R-:W-:Y:S01]  /*15e0*/  @!P0 DMUL R22, R42, 1.80143985094819840000e+16 ;  /* 0x435000002a168828 */ /* 0x000fe20000000000 */
[----:B------:R-:W-:-:S09]  /*15f0*/  SHF.R.U32.HI R43, RZ, 0x14, R43 ;  /* 0x00000014ff2b7819 */ /* 0x000fd2000001162b */
[----:B------:R-:W-:Y:S01]  /*1600*/  @!P0 IMAD.MOV.U32 R24, RZ, RZ, R23 ;  /* 0x000000ffff188224 */ /* 0x000fe200078e0017 */
[----:B------:R-:W-:Y:S01]  /*1610*/  @!P0 LEA.HI R43, R23, 0xffffffca, RZ, 0xc ;  /* 0xffffffca172b8811 */ /* 0x000fe200078f60ff */
[----:B------:R-:W-:-:S03]  /*1620*/  @!P0 IMAD.MOV.U32 R28, RZ, RZ, R22 ;  /* 0x000000ffff1c8224 */ /* 0x000fc600078e0016 */
[----:B------:R-:W-:Y:S01]  /*1630*/  LOP3.LUT R24, R24, 0x800fffff, RZ, 0xc0, !PT ;  /* 0x800fffff18187812 */ /* 0x000fe200078ec0ff */
[----:B------:R-:W-:-:S03]  /*1640*/  VIADD R22, R43, 0xfffffc01 ;  /* 0xfffffc012b167836 */ /* 0x000fc60000000000 */
[----:B------:R-:W-:-:S04]  /*1650*/  LOP3.LUT R29, R24, 0x3ff00000, RZ, 0xfc, !PT ;  /* 0x3ff00000181d7812 */ /* 0x000fc800078efcff */
[----:B------:R-:W-:-:S13]  /*1660*/  ISETP.GE.U32.AND P1, PT, R29, 0x3ff6a09f, PT ;  /* 0x3ff6a09f1d00780c */ /* 0x000fda0003f26070 */
[----:B------:R-:W-:Y:S02]  /*1670*/  @P1 VIADD R25, R29, 0xfff00000 ;  /* 0xfff000001d191836 */ /* 0x000fe40000000000 */
[----:B------:R-:W-:Y:S02]  /*1680*/  @P1 VIADD R22, R43, 0xfffffc02 ;  /* 0xfffffc022b161836 */ /* 0x000fe40000000000 */
[----:B------:R-:W-:-:S06]  /*1690*/  @P1 IMAD.MOV.U32 R29, RZ, RZ, R25 ;  /* 0x000000ffff1d1224 */ /* 0x000fcc00078e0019 */
[C---:B------:R-:W-:Y:S02]  /*16a0*/  DADD R26, R28.reuse, 1 ;  /* 0x3ff000001c1a7429 */ /* 0x040fe40000000000 */
[----:B------:R-:W-:-:S04]  /*16b0*/  DADD R28, R28, -1 ;  /* 0xbff000001c1c7429 */ /* 0x000fc80000000000 */
[----:B------:R-:W0:Y:S02]  /*16c0*/  MUFU.RCP64H R37, R27 ;  /* 0x0000001b00257308 */ /* 0x000e240000001800 */
[----:B0-----:R-:W-:-:S08]  /*16d0*/  DFMA R24, -R26, R36, 1 ;  /* 0x3ff000001a18742b */ /* 0x001fd00000000124 */
[----:B------:R-:W-:-:S08]  /*16e0*/  DFMA R24, R24, R24, R24 ;  /* 0x000000181818722b */ /* 0x000fd00000000018 */
[----:B------:R-:W-:-:S08]  /*16f0*/  DFMA R36, R36, R24, R36 ;  /* 0x000000182424722b */ /* 0x000fd00000000024 */
[----:B------:R-:W-:-:S08]  /*1700*/  DMUL R24, R28, R36 ;  /* 0x000000241c187228 */ /* 0x000fd00000000000 */
[----:B------:R-:W-:-:S08]  /*1710*/  DFMA R24, R28, R36, R24 ;  /* 0x000000241c18722b */ /* 0x000fd00000000018 */
[-C--:B------:R-:W-:Y:S02]  /*1720*/  DMUL R32, R24, R24.reuse ;  /* 0x0000001818207228 */ /* 0x080fe40000000000 */
[----:B------:R-:W-:Y:S02]  /*1730*/  DADD R34, R28, -R24 ;  /* 0x000000001c227229 */ /* 0x000fe40000000818 */
[----:B------:R-:W-:-:S04]  /*1740*/  DMUL R40, R24, R24 ;  /* 0x0000001818287228 */ /* 0x000fc80000000000 */
[----:B------:R-:W-:Y:S01]  /*1750*/  DFMA R26, R32, UR4, R30 ;  /* 0x00000004201a7c2b */ /* 0x000fe2000800001e */
[----:B------:R-:W-:Y:S01]  /*1760*/  UMOV UR4, 0x75488a3f ;  /* 0x75488a3f00047882 */ /* 0x000fe20000000000 */
[----:B------:R-:W-:Y:S01]  /*1770*/  UMOV UR5, 0x3ef3b20a ;  /* 0x3ef3b20a00057882 */ /* 0x000fe20000000000 */
[----:B------:R-:W-:-:S05]  /*1780*/  DADD R34, R34, R34 ;  /* 0x0000000022227229 */ /* 0x000fca0000000022 */
[----:B------:R-:W-:Y:S01]  /*1790*/  DFMA R26, R32, R26, UR4 ;  /* 0x00000004201a7e2b */ /* 0x000fe2000800001a */
[----:B------:R-:W-:Y:S01]  /*17a0*/  UMOV UR4, 0xe4faecd5 ;  /* 0xe4faecd500047882 */ /* 0x000fe20000000000 */
[----:B------:R-:W-:Y:S01]  /*17b0*/  UMOV UR5, 0x3f1745cd ;  /* 0x3f1745cd00057882 */ /* 0x000fe20000000000 */
[----:B------:R-:W-:-:S05]  /*17c0*/  DFMA R28, R28, -R24, R34 ;  /* 0x800000181c1c722b */ /* 0x000fca0000000022 */
[----:B------:R-:W-:Y:S01]  /*17d0*/  DFMA R26, R32, R26, UR4 ;  /* 0x00000004201a7e2b */ /* 0x000fe2000800001a */
[----:B------:R-:W-:Y:S01]  /*17e0*/  UMOV UR4, 0x258a578b ;  /* 0x258a578b00047882 */ /* 0x000fe20000000000 */
[----:B------:R-:W-:Y:S01]  /*17f0*/  UMOV UR5, 0x3f3c71c7 ;  /* 0x3f3c71c700057882 */ /* 0x000fe20000000000 */
[----:B------:R-:W-:Y:S02]  /*1800*/  DMUL R28, R36, R28 ;  /* 0x0000001c241c7228 */ /* 0x000fe40000000000 */
[----:B------:R-:W-:-:S03]  /*1810*/  DFMA R36, R24, R24, -R40 ;  /* 0x000000181824722b */ /* 0x000fc60000000828 */
[----:B------:R-:W-:Y:S01]  /*1820*/  DFMA R26, R32, R26, UR4 ;  /* 0x00000004201a7e2b */ /* 0x000fe2000800001a */
[----:B------:R-:W-:Y:S01]  /*1830*/  UMOV UR4, 0x9242b910 ;  /* 0x9242b91000047882 */ /* 0x000fe20000000000 */
[----:B------:R-:W-:-:S06]  /*1840*/  UMOV UR5, 0x3f624924 ;  /* 0x3f62492400057882 */ /* 0x000fcc0000000000 */
[----:B------:R-:W-:Y:S01]  /*1850*/  DFMA R26, R32, R26, UR4 ;  /* 0x00000004201a7e2b */ /* 0x000fe2000800001a */
[----:B------:R-:W-:Y:S01]  /*1860*/  UMOV UR4, 0x99999dfb ;  /* 0x99999dfb00047882 */ /* 0x000fe20000000000 */
[----:B------:R-:W-:-:S06]  /*1870*/  UMOV UR5, 0x3f899999 ;  /* 0x3f89999900057882 */ /* 0x000fcc0000000000 */
[----:B------:R-:W-:Y:S01]  /*1880*/  DFMA R30, R32, R26, UR4 ;  /* 0x00000004201e7e2b */ /* 0x000fe2000800001a */
[----:B------:R-:W-:Y:S01]  /*1890*/  UMOV UR4, 0x55555555 ;  /* 0x5555555500047882 */ /* 0x000fe20000000000 */
[----:B------:R-:W-:-:S06]  /*18a0*/  UMOV UR5, 0x3fb55555 ;  /* 0x3fb5555500057882 */ /* 0x000fcc0000000000 */
[----:B------:R-:W-:-:S08]  /*18b0*/  DFMA R26, R32, R30, UR4 ;  /* 0x00000004201a7e2b */ /* 0x000fd0000800001e */
[----:B------:R-:W-:Y:S01]  /*18c0*/  DADD R34, -R26, UR4 ;  /* 0x000000041a227e29 */ /* 0x000fe20008000100 */
[----:B------:R-:W-:Y:S01]  /*18d0*/  UMOV UR4, 0xb9e7b0 ;  /* 0x00b9e7b000047882 */ /* 0x000fe20000000000 */
[----:B------:R-:W-:-:S06]  /*18e0*/  UMOV UR5, 0x3c46a4cb ;  /* 0x3c46a4cb00057882 */ /* 0x000fcc0000000000 */
[----:B------:R-:W-:Y:S02]  /*18f0*/  DFMA R32, R32, R30, R34 ;  /* 0x0000001e2020722b */ /* 0x000fe40000000022 */
[----:B------:R-:W-:Y:S01]  /*1900*/  DMUL R30, R24, R40 ;  /* 0x00000028181e7228 */ /* 0x000fe20000000000 */
[----:B------:R-:W-:Y:S02]  /*1910*/  VIADD R35, R29, 0x100000 ;  /* 0x001000001d237836 */ /* 0x000fe40000000000 */
[----:B------:R-:W-:-:S03]  /*1920*/  IMAD.MOV.U32 R34, RZ, RZ, R28 ;  /* 0x000000ffff227224 */ /* 0x000fc600078e001c */
[----:B------:R-:W-:Y:S01]  /*1930*/  DADD R32, R32, -UR4 ;  /* 0x8000000420207e29 */ /* 0x000fe20008000000 */
[----:B------:R-:W-:Y:S01]  /*1940*/  UMOV UR4, 0x80000000 ;  /* 0x8000000000047882 */ /* 0x000fe20000000000 */
[C---:B------:R-:W-:Y:S01]  /*1950*/  DFMA R38, R24.reuse, R40, -R30 ;  /* 0x000000281826722b */ /* 0x040fe2000000081e */
[----:B------:R-:W-:Y:S01]  /*1960*/  UMOV UR5, 0x43300000 ;  /* 0x4330000000057882 */ /* 0x000fe20000000000 */
[----:B------:R-:W-:-:S04]  /*1970*/  DFMA R34, R24, R34, R36 ;  /* 0x000000221822722b */ /* 0x000fc80000000024 */
[----:B------:R-:W-:Y:S02]  /*1980*/  DADD R36, R26, R32 ;  /* 0x000000001a247229 */ /* 0x000fe40000000020 */
[----:B------:R-:W-:-:S06]  /*1990*/  DFMA R38, R28, R40, R38 ;  /* 0x000000281c26722b */ /* 0x000fcc0000000026 */
[----:B------:R-:W-:Y:S02]  /*19a0*/  DMUL R40, R36, R30 ;  /* 0x0000001e24287228 */ /* 0x000fe40000000000 */
[----:B------:R-:W-:Y:S02]  /*19b0*/  DFMA R34, R24, R34, R38 ;  /* 0x000000221822722b */ /* 0x000fe40000000026 */
[----:B------:R-:W-:-:S04]  /*19c0*/  DADD R38, R26, -R36 ;  /* 0x000000001a267229 */ /* 0x000fc80000000824 */
[----:B------:R-:W-:-:S04]  /*19d0*/  DFMA R26, R36, R30, -R40 ;  /* 0x0000001e241a722b */ /* 0x000fc80000000828 */
[----:B------:R-:W-:-:S04]  /*19e0*/  DADD R38, R32, R38 ;  /* 0x0000000020267229 */ /* 0x000fc80000000026 */
[----:B------:R-:W-:-:S08]  /*19f0*/  DFMA R26, R36, R34, R26 ;  /* 0x00000022241a722b */ /* 0x000fd0000000001a */
[----:B------:R-:W-:-:S08]  /*1a00*/  DFMA R38, R38, R30, R26 ;  /* 0x0000001e2626722b */ /* 0x000fd0000000001a */
[----:B------:R-:W-:-:S08]  /*1a10*/  DADD R30, R40, R38 ;  /* 0x00000000281e7229 */ /* 0x000fd00000000026 */
[--C-:B------:R-:W-:Y:S02]  /*1a20*/  DADD R26, R24, R30.reuse ;  /* 0x00000000181a7229 */ /* 0x100fe4000000001e */
[----:B------:R-:W-:-:S06]  /*1a30*/  DADD R40, R40, -R30 ;  /* 0x0000000028287229 */ /* 0x000fcc000000081e */
[----:B------:R-:W-:Y:S02]  /*1a40*/  DADD R24, R24, -R26 ;  /* 0x0000000018187229 */ /* 0x000fe4000000081a */
[----:B------:R-:W-:-:S06]  /*1a50*/  DADD R40, R38, R40 ;  /* 0x0000000026287229 */ /* 0x000fcc0000000028 */
[----:B------:R-:W-:-:S08]  /*1a60*/  DADD R24, R30, R24 ;  /* 0x000000001e187229 */ /* 0x000fd00000000018 */
[----:B------:R-:W-:-:S08]  /*1a70*/  DADD R24, R40, R24 ;  /* 0x0000000028187229 */ /* 0x000fd00000000018 */
[----:B------:R-:W-:Y:S01]  /*1a80*/  DADD R28, R28, R24 ;  /* 0x000000001c1c7229 */ /* 0x000fe20000000018 */
[----:B------:R-:W-:Y:S01]  /*1a90*/  LOP3.LUT R24, R22, 0x80000000, RZ, 0x3c, !PT ;  /* 0x8000000016187812 */ /* 0x000fe200078e3cff */
[----:B------:R-:W-:-:S06]  /*1aa0*/  IMAD.MOV.U32 R25, RZ, RZ, 0x43300000 ;  /* 0x43300000ff197424 */ /* 0x000fcc00078e00ff */
[----:B------:R-:W-:Y:S02]  /*1ab0*/  DADD R30, R26, R28 ;  /* 0x000000001a1e7229 */ /* 0x000fe4000000001c */
[----:B------:R-:W-:Y:S01]  /*1ac0*/  DADD R24, R24, -UR4 ;  /* 0x8000000418187e29 */ /* 0x000fe20008000000 */
[----:B------:R-:W-:Y:S01]  /*1ad0*/  UMOV UR4, 0xfefa39ef ;  /* 0xfefa39ef00047882 */ /* 0x000fe20000000000 */
[----:B------:R-:W-:-:S04]  /*1ae0*/  UMOV UR5, 0x3fe62e42 ;  /* 0x3fe62e4200057882 */ /* 0x000fc80000000000 */
[--C-:B------:R-:W-:Y:S02]  /*1af0*/  DADD R26, R26, -R30.reuse ;  /* 0x000000001a1a7229 */ /* 0x100fe4000000081e */
[----:B------:R-:W-:-:S06]  /*1b00*/  DFMA R22, R24, UR4, R30 ;  /* 0x0000000418167c2b */ /* 0x000fcc000800001e */
[----:B------:R-:W-:Y:S02]  /*1b10*/  DADD R26, R28, R26 ;  /* 0x000000001c1a7229 */ /* 0x000fe4000000001a */
[----:B------:R-:W-:-:S08]  /*1b20*/  DFMA R32, R24, -UR4, R22 ;  /* 0x8000000418207c2b */ /* 0x000fd00008000016 */
[----:B------:R-:W-:-:S08]  /*1b30*/  DADD R32, -R30, R32 ;  /* 0x000000001e207229 */ /* 0x000fd00000000120 */
[----:B------:R-:W-:-:S08]  /*1b40*/  DADD R26, R26, -R32 ;  /* 0x000000001a1a7229 */ /* 0x000fd00000000820 */
[----:B------:R-:W-:-:S08]  /*1b50*/  DFMA R26, R24, UR12, R26 ;  /* 0x0000000c181a7c2b */ /* 0x000fd0000800001a */
[----:B------:R-:W-:-:S08]  /*1b60*/  DADD R24, R22, R26 ;  /* 0x0000000016187229 */ /* 0x000fd0000000001a */
[----:B------:R-:W-:Y:S02]  /*1b70*/  DADD R28, R22, -R24 ;  /* 0x00000000161c7229 */ /* 0x000fe40000000818 */
[----:B------:R-:W-:-:S06]  /*1b80*/  DMUL R22, R24, 2 ;  /* 0x4000000018167828 */ /* 0x000fcc0000000000 */
[----:B------:R-:W-:Y:S02]  /*1b90*/  DADD R28, R26, R28 ;  /* 0x000000001a1c7229 */ /* 0x000fe4000000001c */
[----:B------:R-:W-:Y:S01]  /*1ba0*/  DFMA R24, R24, 2, -R22 ;  /* 0x400000001818782b */ /* 0x000fe20000000816 */
[----:B------:R-:W-:Y:S01]  /*1bb0*/  MOV R26, 0x652b82fe ;  /* 0x652b82fe001a7802 */ /* 0x000fe20000000f00 */
[----:B------:R-:W-:-:S06]  /*1bc0*/  IMAD.MOV.U32 R27, RZ, RZ, 0x3ff71547 ;  /* 0x3ff71547ff1b7424 */ /* 0x000fcc00078e00ff */
[----:B------:R-:W-:-:S08]  /*1bd0*/  DFMA R28, R28, 2, R24 ;  /* 0x400000001c1c782b */ /* 0x000fd00000000018 */
[----:B------:R-:W-:-:S08]  /*1be0*/  DADD R24, R22, R28 ;  /* 0x0000000016187229 */ /* 0x000fd0000000001c */
[----:B------:R-:W-:Y:S02]  /*1bf0*/  DFMA R26, R24, R26, 6.75539944105574400000e+15 ;  /* 0x43380000181a742b */ /* 0x000fe4000000001a */
[----:B------:R-:W-:Y:S01]  /*1c00*/  FSETP.GEU.AND P0, PT, |R25|, 4.1917929649353027344, PT ;  /* 0x4086232b1900780b */ /* 0x000fe20003f0e200 */
[----:B------:R-:W-:-:S05]  /*1c10*/  DADD R22, R22, -R24 ;  /* 0x0000000016167229 */ /* 0x000fca0000000818 */
[----:B------:R-:W-:-:S03]  /*1c20*/  DADD R30, R26, -6.75539944105574400000e+15 ;  /* 0xc33800001a1e7429 */ /* 0x000fc60000000000 */
[----:B------:R-:W-:-:S05]  /*1c30*/  DADD R28, R28, R22 ;  /* 0x000000001c1c7229 */ /* 0x000fca0000000016 */
[----:B------:R-:W-:Y:S01]  /*1c40*/  DFMA R32, R30, -UR4, R24 ;  /* 0x800000041e207c2b */ /* 0x000fe20008000018 */
[----:B------:R-:W-:Y:S01]  /*1c50*/  UMOV UR4, 0x3b39803f ;  /* 0x3b39803f00047882 */ /* 0x000fe20000000000 */
[----:B------:R-:W-:-:S06]  /*1c60*/  UMOV UR5, 0x3c7abc9e ;  /* 0x3c7abc9e00057882 */ /* 0x000fcc0000000000 */
[----:B------:R-:W-:Y:S01]  /*1c70*/  DFMA R30, R30, -UR4, R32 ;  /* 0x800000041e1e7c2b */ /* 0x000fe20008000020 */
[----:B------:R-:W-:Y:S01]  /*1c80*/  UMOV UR4, 0x69ce2bdf ;  /* 0x69ce2bdf00047882 */ /* 0x000fe20000000000 */
[----:B------:R-:W-:Y:S01]  /*1c90*/  IMAD.MOV.U32 R32, RZ, RZ, -0x35dec16 ;  /* 0xfca213eaff207424 */ /* 0x000fe200078e00ff */
[----:B------:R-:W-:Y:S01]  /*1ca0*/  UMOV UR5, 0x3e5ade15 ;  /* 0x3e5ade1500057882 */ /* 0x000fe20000000000 */
[----:B------:R-:W-:-:S06]  /*1cb0*/  IMAD.MOV.U32 R33, RZ, RZ, 0x3e928af3 ;  /* 0x3e928af3ff217424 */ /* 0x000fcc00078e00ff */
[----:B------:R-:W-:Y:S01]  /*1cc0*/  DFMA R32, R30, UR4, R32 ;  /* 0x000000041e207c2b */ /* 0x000fe20008000020 */
        /* <DEDUP_REMOVED lines=24> */
[----:B------:R-:W-:-:S08]  /*1e50*/  DFMA R32, R30, R32, 1 ;  /* 0x3ff000001e20742b */ /* 0x000fd00000000020 */
[----:B------:R-:W-:-:S10]  /*1e60*/  DFMA R30, R30, R32, 1 ;  /* 0x3ff000001e1e742b */ /* 0x000fd40000000020 */
[----:B------:R-:W-:Y:S02]  /*1e70*/  IMAD R23, R26, 0x100000, R31 ;  /* 0x001000001a177824 */ /* 0x000fe400078e021f */
[----:B------:R-:W-:Y:S01]  /*1e80*/  IMAD.MOV.U32 R22, RZ, RZ, R30 ;  /* 0x000000ffff167224 */ /* 0x000fe200078e001e */
[----:B------:R-:W-:Y:S06]  /*1e90*/  @!P0 BRA `(.L_x_56) ;  /* 0x0000000000308947 */ /* 0x000fec0003800000 */
[----:B------:R-:W-:Y:S01]  /*1ea0*/  FSETP.GEU.AND P1, PT, |R25|, 4.2275390625, PT ;  /* 0x408748001900780b */ /* 0x000fe20003f2e200 */
[C---:B------:R-:W-:Y:S02]  /*1eb0*/  DADD R32, R24.reuse, +INF ;  /* 0x7ff0000018207429 */ /* 0x040fe40000000000 */
[----:B------:R-:W-:-:S08]  /*1ec0*/  DSETP.GEU.AND P0, PT, R24, RZ, PT ;  /* 0x000000ff1800722a */ /* 0x000fd00003f0e000 */
[----:B------:R-:W-:Y:S02]  /*1ed0*/  FSEL R23, R33, RZ, P0 ;  /* 0x000000ff21177208 */ /* 0x000fe40000000000 */
[----:B------:R-:W-:-:S04]  /*1ee0*/  @!P1 LEA.HI R22, R26, R26, RZ, 0x1 ;  /* 0x0000001a1a169211 */ /* 0x000fc800078f08ff */
[----:B------:R-:W-:Y:S02]  /*1ef0*/  @!P1 SHF.R.S32.HI R25, RZ, 0x1, R22 ;  /* 0x00000001ff199819 */ /* 0x000fe40000011416 */
[----:B------:R-:W-:-:S03]  /*1f00*/  FSEL R22, R32, RZ, P0 ;  /* 0x000000ff20167208 */ /* 0x000fc60000000000 */
[----:B------:R-:W-:Y:S02]  /*1f10*/  @!P1 IMAD.IADD R24, R26, 0x1, -R25 ;  /* 0x000000011a189824 */ /* 0x000fe400078e0a19 */
[----:B------:R-:W-:-:S03]  /*1f20*/  @!P1 IMAD R31, R25, 0x100000, R31 ;  /* 0x00100000191f9824 */ /* 0x000fc600078e021f */
[----:B------:R-:W-:Y:S01]  /*1f30*/  @!P1 LEA R25, R24, 0x3ff00000, 0x14 ;  /* 0x3ff0000018199811 */ /* 0x000fe200078ea0ff */
[----:B------:R-:W-:-:S06]  /*1f40*/  @!P1 IMAD.MOV.U32 R24, RZ, RZ, RZ ;  /* 0x000000ffff189224 */ /* 0x000fcc00078e00ff */
[----:B------:R-:W-:-:S11]  /*1f50*/  @!P1 DMUL R22, R30, R24 ;  /* 0x000000181e169228 */ /* 0x000fd60000000000 */
.L_x_56:
[----:B------:R-:W-:Y:S02]  /*1f60*/  DFMA R28, R28, R22, R22 ;  /* 0x000000161c1c722b */ /* 0x000fe40000000016 */
[----:B------:R-:W-:-:S08]  /*1f70*/  DSETP.NEU.AND P0, PT, |R22|, +INF , PT ;  /* 0x7ff000001600742a */ /* 0x000fd00003f0d200 */
[----:B------:R-:W-:Y:S01]  /*1f80*/  FSEL R24, R22, R28, !P0 ;  /* 0x0000001c16187208 */ /* 0x000fe20004000000 */
[----:B------:R-:W-:Y:S01]  /*1f90*/  IMAD.MOV.U32 R22, RZ, RZ, R0 ;  /* 0x000000ffff167224 */ /* 0x000fe200078e0000 */
[----:B------:R-:W-:Y:S01]  /*1fa0*/  FSEL R28, R23, R29, !P0 ;  /* 0x0000001d171c7208 */ /* 0x000fe20004000000 */
[----:B------:R-:W-:-:S04]  /*1fb0*/  IMAD.MOV.U32 R23, RZ, RZ, 0x0 ;  /* 0x00000000ff177424 */ /* 0x000fc800078e00ff */
[----:B------:R-:W-:Y:S05]  /*1fc0*/  RET.REL.NODEC R22 `(_Z17calculateMovementPiPdS0_S0_iiS0_S0_S0_S0_d) ;  /* 0xffffffe0160c7950 */ /* 0x000fea0003c3ffff */
.L_x_57:
        /* <DEDUP_REMOVED lines=11> */
.L_x_71:


//--------------------- .text._Z11boundingBoxPdS_iS_S_S_S_Pi --------------------------
	.section	.text._Z11boundingBoxPdS_iS_S_S_S_Pi,"ax",@progbits
	.align	128
        .global         _Z11boundingBoxPdS_iS_S_S_S_Pi
        .type           _Z11boundingBoxPdS_iS_S_S_S_Pi,@function
        .size           _Z11boundingBoxPdS_iS_S_S_S_Pi,(.L_x_77 - _Z11boundingBoxPdS_iS_S_S_S_Pi)
        .other          _Z11boundingBoxPdS_iS_S_S_S_Pi,@"STO_CUDA_ENTRY STV_DEFAULT"
_Z11boundingBoxPdS_iS_S_S_S_Pi:
.text._Z11boundingBoxPdS_iS_S_S_S_Pi:
[----:B------:R-:W-:Y:S01]  /*0000*/  LDC R1, c[0x0][0x37c] ;  /* 0x0000df00ff017b82 */ /* 0x000fe20000000800 */
[----:B------:R-:W0:Y:S07]  /*0010*/  S2R R0, SR_TID.X ;  /* 0x0000000000007919 */ /* 0x000e2e0000002100 */
[----:B------:R-:W1:Y:S01]  /*0020*/  LDC.64 R4, c[0x0][0x380] ;  /* 0x0000e000ff047b82 */ /* 0x000e620000000a00 */
[----:B------:R-:W0:Y:S01]  /*0030*/  LDCU UR5, c[0x0][0x360] ;  /* 0x00006c00ff0577ac */ /* 0x000e220008000800 */
[----:B------:R-:W0:Y:S01]  /*0040*/  S2R R7, SR_CTAID.X ;  /* 0x0000000000077919 */ /* 0x000e220000002500 */
[----:B------:R-:W2:Y:S05]  /*0050*/  LDCU.64 UR10, c[0x0][0x358] ;  /* 0x00006b00ff0a77ac */ /* 0x000eaa0008000a00 */
[----:B------:R-:W3:Y:S01]  /*0060*/  LDC.64 R2, c[0x0][0x388] ;  /* 0x0000e200ff027b82 */ /* 0x000ee20000000a00 */
[----:B------:R-:W4:Y:S01]  /*0070*/  LDCU UR6, c[0x0][0x390] ;  /* 0x00007200ff0677ac */ /* 0x000f220008000800 */
[----:B0-----:R-:W-:-:S04]  /*0080*/  IMAD R7, R7, UR5, R0 ;  /* 0x0000000507077c24 */ /* 0x001fc8000f8e0200 */
[----:B-1----:R-:W-:-:S04]  /*0090*/  IMAD.WIDE R8, R7, 0x8, R4 ;  /* 0x0000000807087825 */ /* 0x002fc800078e0204 */
[----:B---3--:R-:W-:Y:S02]  /*00a0*/  IMAD.WIDE R10, R7, 0x8, R2 ;  /* 0x00000008070a7825 */ /* 0x008fe400078e0202 */
[----:B--2---:R-:W2:Y:S04]  /*00b0*/  LDG.E.64 R8, desc[UR10][R8.64] ;  /* 0x0000000a08087981 */ /* 0x004ea8000c1e1b00 */
[----:B------:R-:W3:Y:S01]  /*00c0*/  LDG.E.64 R10, desc[UR10][R10.64] ;  /* 0x0000000a0a0a7981 */ /* 0x000ee2000c1e1b00 */
[----:B------:R-:W0:Y:S01]  /*00d0*/  LDCU UR4, c[0x0][0x370] ;  /* 0x00006e00ff0477ac */ /* 0x000e220008000800 */
[----:B------:R-:W-:Y:S01]  /*00e0*/  BSSY.RECONVERGENT B0, `(.L_x_58) ;  /* 0x000001c000007945 */ /* 0x000fe20003800200 */
[----:B0-----:R-:W-:-:S06]  /*00f0*/  UIMAD UR4, UR5, UR4, URZ ;  /* 0x00000004050472a4 */ /* 0x001fcc000f8e02ff */
[----:B------:R-:W-:Y:S02]  /*0100*/  VIADD R12, R7, UR4 ;  /* 0x00000004070c7c36 */ /* 0x000fe40008000000 */
[----:B------:R-:W-:-:S03]  /*0110*/  IMAD.U32 R7, RZ, RZ, UR5 ;  /* 0x00000005ff077e24 */ /* 0x000fc6000f8e00ff */
[----:B----4-:R-:W-:Y:S01]  /*0120*/  ISETP.GE.AND P0, PT, R12, UR6, PT ;  /* 0x000000060c007c0c */ /* 0x010fe2000bf06270 */
[----:B--2---:R-:W0:Y:S08]  /*0130*/  F2F.F32.F64 R6, R8 ;  /* 0x0000000800067310 */ /* 0x004e300000301000 */
[----:B---3--:R-:W1:Y:S01]  /*0140*/  F2F.F32.F64 R13, R10 ;  /* 0x0000000a000d7310 */ /* 0x008e620000301000 */
[----:B0-----:R-:W-:-:S02]  /*0150*/  IMAD.MOV.U32 R14, RZ, RZ, R6 ;  /* 0x000000ffff0e7224 */ /* 0x001fc400078e0006 */
[----:B-1----:R-:W-:Y:S01]  /*0160*/  IMAD.MOV.U32 R15, RZ, RZ, R13 ;  /* 0x000000ffff0f7224 */ /* 0x002fe200078e000d */
[----:B------:R-:W-:Y:S06]  /*0170*/  @P0 BRA `(.L_x_59) ;  /* 0x0000000000480947 */ /* 0x000fec0003800000 */
[----:B------:R-:W-:Y:S02]  /*0180*/  IMAD.MOV.U32 R17, RZ, RZ, R12 ;  /* 0x000000ffff117224 */ /* 0x000fe400078e000c */
[----:B------:R-:W-:Y:S02]  /*0190*/  IMAD.U32 R19, RZ, RZ, UR4 ;  /* 0x00000004ff137e24 */ /* 0x000fe4000f8e00ff */
[----:B------:R-:W-:Y:S02]  /*01a0*/  IMAD.MOV.U32 R15, RZ, RZ, R13 ;  /* 0x000000ffff0f7224 */ /* 0x000fe400078e000d */
[----:B------:R-:W-:-:S07]  /*01b0*/  IMAD.MOV.U32 R14, RZ, RZ, R6 ;  /* 0x000000ffff0e7224 */ /* 0x000fce00078e0006 */
.L_x_60:
[----:B------:R-:W-:-:S04]  /*01c0*/  IMAD.WIDE R10, R17, 0x8, R2 ;  /* 0x00000008110a7825 */ /* 0x000fc800078e0202 */
[----:B------:R-:W-:Y:S02]  /*01d0*/  IMAD.WIDE R8, R17, 0x8, R4 ;  /* 0x0000000811087825 */ /* 0x000fe400078e0204 */
[----:B------:R-:W2:Y:S04]  /*01e0*/  LDG.E.64 R10, desc[UR10][R10.64] ;  /* 0x0000000a0a0a7981 */ /* 0x000ea8000c1e1b00 */
[----:B------:R-:W3:Y:S01]  /*01f0*/  LDG.E.64 R8, desc[UR10][R8.64] ;  /* 0x0000000a08087981 */ /* 0x000ee2000c1e1b00 */
[----:B------:R-:W-:Y:S01]  /*0200*/  IADD3 R17, PT, PT, R12, R19, RZ ;  /* 0x000000130c117210 */ /* 0x000fe20007ffe0ff */
[----:B------:R-:W-:-:S03]  /*0210*/  VIADD R19, R19, UR4 ;  /* 0x0000000413137c36 */ /* 0x000fc60008000000 */
[----:B------:R-:W-:Y:S01]  /*0220*/  ISETP.GE.AND P0, PT, R17, UR6, PT ;  /* 0x0000000611007c0c */ /* 0x000fe2000bf06270 */
[----:B--2---:R-:W0:Y:S08]  /*0230*/  F2F.F32.F64 R16, R10 ;  /* 0x0000000a00107310 */ /* 0x004e300000301000 */
[----:B---3--:R-:W1:Y:S01]  /*0240*/  F2F.F32.F64 R21, R8 ;  /* 0x0000000800157310 */ /* 0x008e620000301000 */
[----:B0-----:R-:W-:-:S02]  /*0250*/  FMNMX R13, R16, R13, PT ;  /* 0x0000000d100d7209 */ /* 0x001fc40003800000 */
[----:B------:R-:W-:Y:S02]  /*0260*/  FMNMX R15, R16, R15, !PT ;  /* 0x0000000f100f7209 */ /* 0x000fe40007800000 */
[C---:B-1----:R-:W-:Y:S02]  /*0270*/  FMNMX R6, R21.reuse, R6, PT ;  /* 0x0000000615067209 */ /* 0x042fe40003800000 */
[----:B------:R-:W-:Y:S01]  /*0280*/  FMNMX R14, R21, R14, !PT ;  /* 0x0000000e150e7209 */ /* 0x000fe20007800000 */
[----:B------:R-:W-:Y:S06]  /*0290*/  @!P0 BRA `(.L_x_60) ;  /* 0xfffffffc00c88947 */ /* 0x000fec000383ffff */
.L_x_59:
[----:B------:R-:W-:Y:S05]  /*02a0*/  BSYNC.RECONVERGENT B0 ;  /* 0x0000000000007941 */ /* 0x000fea0003800200 */
.L_x_58:
[----:B------:R-:W0:Y:S01]  /*02b0*/  S2UR UR7, SR_CgaCtaId ;  /* 0x00000000000779c3 */ /* 0x000e220000008800 */
[----:B------:R-:W-:Y:S01]  /*02c0*/  UMOV UR4, 0x400 ;  /* 0x0000040000047882 */ /* 0x000fe20000000000 */
[----:B------:R-:W-:Y:S01]  /*02d0*/  ISETP.GE.U32.AND P0, PT, R7, 0x2, PT ;  /* 0x000000020700780c */ /* 0x000fe20003f06070 */
[----:B------:R-:W-:Y:S02]  /*02e0*/  UIADD3 UR5, UPT, UPT, UR4, 0x400, URZ ;  /* 0x0000040004057890 */ /* 0x000fe4000fffe0ff */
[----:B------:R-:W-:Y:S02]  /*02f0*/  UIADD3 UR6, UPT, UPT, UR4, 0x800, URZ ;  /* 0x0000080004067890 */ /* 0x000fe4000fffe0ff */
[----:B0-----:R-:W-:Y:S02]  /*0300*/  ULEA UR8, UR7, UR4, 0x18 ;  /* 0x0000000407087291 */ /* 0x001fe4000f8ec0ff */
[----:B------:R-:W-:Y:S02]  /*0310*/  UIADD3 UR4, UPT, UPT, UR4, 0xc00, URZ ;  /* 0x00000c0004047890 */ /* 0x000fe4000fffe0ff */
[----:B------:R-:W-:-:S02]  /*0320*/  ULEA UR5, UR7, UR5, 0x18 ;  /* 0x0000000507057291 */ /* 0x000fc4000f8ec0ff */
[----:B------:R-:W-:Y:S01]  /*0330*/  ULEA UR6, UR7, UR6, 0x18 ;  /* 0x0000000607067291 */ /* 0x000fe2000f8ec0ff */
[C---:B------:R-:W-:Y:S01]  /*0340*/  LEA R3, R0.reuse, UR8, 0x2 ;  /* 0x0000000800037c11 */ /* 0x040fe2000f8e10ff */
[----:B------:R-:W-:Y:S02]  /*0350*/  ULEA UR4, UR7, UR4, 0x18 ;  /* 0x0000000407047291 */ /* 0x000fe4000f8ec0ff */
[C---:B------:R-:W-:Y:S02]  /*0360*/  LEA R5, R0.reuse, UR5, 0x2 ;  /* 0x0000000500057c11 */ /* 0x040fe4000f8e10ff */
[C---:B------:R-:W-:Y:S01]  /*0370*/  LEA R2, R0.reuse, UR6, 0x2 ;  /* 0x0000000600027c11 */ /* 0x040fe2000f8e10ff */
[----:B------:R0:W-:Y:S01]  /*0380*/  STS [R3], R6 ;  /* 0x0000000603007388 */ /* 0x0001e20000000800 */
[----:B------:R-:W-:-:S03]  /*0390*/  LEA R4, R0, UR4, 0x2 ;  /* 0x0000000400047c11 */ /* 0x000fc6000f8e10ff */
[----:B------:R0:W-:Y:S04]  /*03a0*/  STS [R5], R14 ;  /* 0x0000000e05007388 */ /* 0x0001e80000000800 */
[----:B------:R0:W-:Y:S04]  /*03b0*/  STS [R2], R15 ;  /* 0x0000000f02007388 */ /* 0x0001e80000000800 */
[----:B------:R0:W-:Y:S01]  /*03c0*/  STS [R4], R13 ;  /* 0x0000000d04007388 */ /* 0x0001e20000000800 */
[----:B------:R-:W-:Y:S06]  /*03d0*/  BAR.SYNC.DEFER_BLOCKING 0x0 ;  /* 0x0000000000007b1d */ /* 0x000fec0000010000 */
[----:B------:R-:W-:Y:S05]  /*03e0*/  @!P0 BRA `(.L_x_61) ;  /* 0x0000000000748947 */ /* 0x000fea0003800000 */
.L_x_64:
[----:B0-----:R-:W-:Y:S01]  /*03f0*/  SHF.R.U32.HI R15, RZ, 0x1, R7 ;  /* 0x00000001ff0f7819 */ /* 0x001fe20000011607 */
[----:B------:R-:W-:Y:S03]  /*0400*/  BSSY.RECONVERGENT B0, `(.L_x_62) ;  /* 0x0000017000007945 */ /* 0x000fe60003800200 */
[----:B------:R-:W-:-:S13]  /*0410*/  ISETP.GE.U32.AND P0, PT, R0, R15, PT ;  /* 0x0000000f0000720c */ /* 0x000fda0003f06070 */
[----:B------:R-:W-:Y:S05]  /*0420*/  @P0 BRA `(.L_x_63) ;  /* 0x0000000000500947 */ /* 0x000fea0003800000 */
[C---:B------:R-:W-:Y:S01]  /*0430*/  IMAD R8, R15.reuse, 0x4, R3 ;  /* 0x000000040f087824 */ /* 0x040fe200078e0203 */
[----:B------:R-:W-:Y:S01]  /*0440*/  LDS R6, [R3] ;  /* 0x0000000003067984 */ /* 0x000fe20000000800 */
[C---:B------:R-:W-:Y:S02]  /*0450*/  IMAD R10, R15.reuse, 0x4, R5 ;  /* 0x000000040f0a7824 */ /* 0x040fe400078e0205 */
[C---:B------:R-:W-:Y:S01]  /*0460*/  IMAD R11, R15.reuse, 0x4, R2 ;  /* 0x000000040f0b7824 */ /* 0x040fe200078e0202 */
[----:B------:R0:W1:Y:S02]  /*0470*/  LDS R9, [R8] ;  /* 0x0000000008097984 */ /* 0x0000640000000800 */
[----:B0-----:R-:W-:Y:S02]  /*0480*/  LEA R8, R15, R4, 0x2 ;  /* 0x000000040f087211 */ /* 0x001fe400078e10ff */
[----:B-1----:R-:W-:-:S05]  /*0490*/  FMNMX R6, R6, R9, PT ;  /* 0x0000000906067209 */ /* 0x002fca0003800000 */
[----:B------:R-:W-:Y:S04]  /*04a0*/  STS [R3], R6 ;  /* 0x0000000603007388 */ /* 0x000fe80000000800 */
[----:B------:R-:W-:Y:S04]  /*04b0*/  LDS R10, [R10] ;  /* 0x000000000a0a7984 */ /* 0x000fe80000000800 */
[----:B------:R-:W0:Y:S02]  /*04c0*/  LDS R9, [R5] ;  /* 0x0000000005097984 */ /* 0x000e240000000800 */
[----:B0-----:R-:W-:-:S05]  /*04d0*/  FMNMX R12, R9, R10, !PT ;  /* 0x0000000a090c7209 */ /* 0x001fca0007800000 */
[----:B------:R-:W-:Y:S04]  /*04e0*/  STS [R5], R12 ;  /* 0x0000000c05007388 */ /* 0x000fe80000000800 */
[----:B------:R-:W-:Y:S04]  /*04f0*/  LDS R14, [R11] ;  /* 0x000000000b0e7984 */ /* 0x000fe80000000800 */
[----:B------:R-:W0:Y:S02]  /*0500*/  LDS R9, [R2] ;  /* 0x0000000002097984 */ /* 0x000e240000000800 */
[----:B0-----:R-:W-:-:S05]  /*0510*/  FMNMX R9, R9, R14, !PT ;  /* 0x0000000e09097209 */ /* 0x001fca0007800000 */
[----:B------:R-:W-:Y:S04]  /*0520*/  STS [R2], R9 ;  /* 0x0000000902007388 */ /* 0x000fe80000000800 */
[----:B------:R-:W-:Y:S04]  /*0530*/  LDS R13, [R8] ;  /* 0x00000000080d7984 */ /* 0x000fe80000000800 */
[----:B------:R-:W0:Y:S02]  /*0540*/  LDS R6, [R4] ;  /* 0x0000000004067984 */ /* 0x000e240000000800 */
[----:B0-----:R-:W-:-:S05]  /*0550*/  FMNMX R13, R6, R13, PT ;  /* 0x0000000d060d7209 */ /* 0x001fca0003800000 */
[----:B------:R0:W-:Y:S02]  /*0560*/  STS [R4], R13 ;  /* 0x0000000d04007388 */ /* 0x0001e40000000800 */
.L_x_63:
[----:B------:R-:W-:Y:S05]  /*0570*/  BSYNC.RECONVERGENT B0 ;  /* 0x0000000000007941 */ /* 0x000fea0003800200 */
.L_x_62:
[----:B------:R-:W-:Y:S01]  /*0580*/  BAR.SYNC.DEFER_BLOCKING 0x0 ;  /* 0x0000000000007b1d */ /* 0x000fe20000010000 */
[----:B------:R-:W-:Y:S01]  /*0590*/  ISETP.GT.U32.AND P0, PT, R7, 0x3, PT ;  /* 0x000000030700780c */ /* 0x000fe20003f04070 */
[----:B------:R-:W-:-:S12]  /*05a0*/  IMAD.MOV.U32 R7, RZ, RZ, R15 ;  /* 0x000000ffff077224 */ /* 0x000fd800078e000f */
[----:B------:R-:W-:Y:S05]  /*05b0*/  @P0 BRA `(.L_x_64) ;  /* 0xfffffffc008c0947 */ /* 0x000fea000383ffff */
.L_x_61:
[----:B------:R-:W-:-:S13]  /*05c0*/  ISETP.NE.AND P0, PT, R0, RZ, PT ;  /* 0x000000ff0000720c */ /* 0x000fda0003f05270 */
[----:B------:R-:W-:Y:S05]  /*05d0*/  @P0 EXIT ;  /* 0x000000000000094d */ /* 0x000fea0003800000 */
[----:B0-----:R-:W0:Y:S01]  /*05e0*/  LDC.64 R2, c[0x0][0x3b8] ;  /* 0x0000ee00ff027b82 */ /* 0x001e220000000a00 */
[----:B------:R-:W-:Y:S01]  /*05f0*/  BSSY B0, `(.L_x_65) ;  /* 0x0000007000007945 */ /* 0x000fe20003800000 */
[----:B------:R-:W-:-:S07]  /*0600*/  IMAD.MOV.U32 R5, RZ, RZ, 0x1 ;  /* 0x00000001ff057424 */ /* 0x000fce00078e00ff */
.L_x_66:
[----:B------:R-:W-:Y:S01]  /*0610*/  IMAD.MOV.U32 R4, RZ, RZ, RZ ;  /* 0x000000ffff047224 */ /* 0x000fe200078e00ff */
[----:B------:R-:W-:Y:S05]  /*0620*/  YIELD ;  /* 0x0000000000007946 */ /* 0x000fea0003800000 */
[----:B0-----:R-:W2:Y:S02]  /*0630*/  ATOMG.E.CAS.STRONG.GPU PT, R0, [R2], R4, R5 ;  /* 0x00000004020073a9 */ /* 0x001ea400001ee105 */
[----:B--2---:R-:W-:-:S13]  /*0640*/  ISETP.NE.AND P0, PT, R0, RZ, PT ;  /* 0x000000ff0000720c */ /* 0x004fda0003f05270 */
[----:B------:R-:W-:Y:S05]  /*0650*/  @P0 BRA `(.L_x_66) ;  /* 0xfffffffc00ec0947 */ /* 0x000fea000383ffff */
[----:B------:R-:W-:Y:S05]  /*0660*/  BSYNC B0 ;  /* 0x0000000000007941 */ /* 0x000fea0003800000 */
.L_x_65:
[----:B------:R-:W0:Y:S02]  /*0670*/  LDC.64 R4, c[0x0][0x3a8] ;  /* 0x0000ea00ff047b82 */ /* 0x000e240000000a00 */
[----:B0-----:R-:W2:Y:S06]  /*0680*/  LDG.E.64 R6, desc[UR10][R4.64] ;  /* 0x0000000a04067981 */ /* 0x001eac000c1e1b00 */
[----:B------:R-:W0:Y:S01]  /*0690*/  S2UR UR5, SR_CgaCtaId ;  /* 0x00000000000579c3 */ /* 0x000e220000008800 */
[----:B------:R-:W-:-:S07]  /*06a0*/  UMOV UR4, 0x400 ;  /* 0x0000040000047882 */ /* 0x000fce0000000000 */
[----:B------:R-:W1:Y:S01]  /*06b0*/  LDC.64 R10, c[0x0][0x3b0] ;  /* 0x0000ec00ff0a7b82 */ /* 0x000e620000000a00 */
[----:B0-----:R-:W-:-:S09]  /*06c0*/  ULEA UR4, UR5, UR4, 0x18 ;  /* 0x0000000405047291 */ /* 0x001fd2000f8ec0ff */
[----:B------:R-:W0:Y:S04]  /*06d0*/  LDS R9, [UR4] ;  /* 0x00000004ff097984 */ /* 0x000e280008000800 */
[----:B------:R-:W3:Y:S04]  /*06e0*/  LDS R15, [UR4+0x400] ;  /* 0x00040004ff0f7984 */ /* 0x000ee80008000800 */
[----:B------:R-:W4:Y:S01]  /*06f0*/  LDS R19, [UR4+0x800] ;  /* 0x00080004ff137984 */ /* 0x000f220008000800 */
[----:B--2---:R-:W0:Y:S02]  /*0700*/  F2F.F32.F64 R6, R6 ;  /* 0x0000000600067310 */ /* 0x004e240000301000 */
[----:B0-----:R-:W-:-:S05]  /*0710*/  FMNMX R9, R6, R9, PT ;  /* 0x0000000906097209 */ /* 0x001fca0003800000 */
[----:B------:R-:W-:-:S06]  /*0720*/  FADD R9, R9, -1 ;  /* 0xbf80000009097421 */ /* 0x000fcc0000000000 */
[----:B------:R-:W0:Y:S02]  /*0730*/  F2F.F64.F32 R8, R9 ;  /* 0x0000000900087310 */ /* 0x000e240000201800 */
[----:B0-----:R0:W-:Y:S04]  /*0740*/  STG.E.64 desc[UR10][R4.64], R8 ;  /* 0x0000000804007986 */ /* 0x0011e8000c101b0a */
[----:B-1----:R-:W2:Y:S02]  /*0750*/  LDG.E.64 R12, desc[UR10][R10.64] ;  /* 0x0000000a0a0c7981 */ /* 0x002ea4000c1e1b00 */
[----:B--2---:R-:W3:Y:S02]  /*0760*/  F2F.F32.F64 R12, R12 ;  /* 0x0000000c000c7310 */ /* 0x004ee40000301000 */
[----:B---3--:R-:W-:-:S02]  /*0770*/  FMNMX R0, R12, R15, !PT ;  /* 0x0000000f0c007209 */ /* 0x008fc40007800000 */
[----:B------:R-:W1:Y:S03]  /*0780*/  LDC.64 R14, c[0x0][0x398] ;  /* 0x0000e600ff0e7b82 */ /* 0x000e660000000a00 */
[----:B------:R-:W-:-:S04]  /*0790*/  FADD R0, R0, 1 ;  /* 0x3f80000000007421 */ /* 0x000fc80000000000 */
[----:B------:R-:W2:Y:S02]  /*07a0*/  F2F.F64.F32 R6, R0 ;  /* 0x0000000000067310 */ /* 0x000ea40000201800 */
[----:B--2---:R-:W-:Y:S04]  /*07b0*/  STG.E.64 desc[UR10][R10.64], R6 ;  /* 0x000000060a007986 */ /* 0x004fe8000c101b0a */
[----:B-1----:R-:W2:Y:S01]  /*07c0*/  LDG.E.64 R16, desc[UR10][R14.64] ;  /* 0x0000000a0e107981 */ /* 0x002ea2000c1e1b00 */
[----:B0-----:R-:W0:Y:S01]  /*07d0*/  LDC.64 R8, c[0x0][0x3a0] ;  /* 0x0000e800ff087b82 */ /* 0x001e220000000a00 */
[----:B--2---:R-:W4:Y:S02]  /*07e0*/  F2F.F32.F64 R16, R16 ;  /* 0x0000001000107310 */ /* 0x004f240000301000 */
[----:B----4-:R-:W-:-:S05]  /*07f0*/  FMNMX R19, R16, R19, !PT ;  /* 0x0000001310137209 */ /* 0x010fca0007800000 */
[----:B------:R-:W-:Y:S02]  /*0800*/  FADD R4, R19, 1 ;  /* 0x3f80000013047421 */ /* 0x000fe40000000000 */
[----:B------:R-:W1:Y:S04]  /*0810*/  LDS R19, [UR4+0xc00] ;  /* 0x000c0004ff137984 */ /* 0x000e680008000800 */
[----:B------:R-:W2:Y:S02]  /*0820*/  F2F.F64.F32 R4, R4 ;  /* 0x0000000400047310 */ /* 0x000ea40000201800 */
[----:B--2---:R-:W-:Y:S04]  /*0830*/  STG.E.64 desc[UR10][R14.64], R4 ;  /* 0x000000040e007986 */ /* 0x004fe8000c101b0a */
[----:B0-----:R-:W2:Y:S02]  /*0840*/  LDG.E.64 R12, desc[UR10][R8.64] ;  /* 0x0000000a080c7981 */ /* 0x001ea4000c1e1b00 */
[----:B--2---:R-:W1:Y:S02]  /*0850*/  F2F.F32.F64 R12, R12 ;  /* 0x0000000c000c7310 */ /* 0x004e640000301000 */
[----:B-1----:R-:W-:-:S05]  /*0860*/  FMNMX R19, R12, R19, PT ;  /* 0x000000130c137209 */ /* 0x002fca0003800000 */
[----:B------:R-:W-:-:S06]  /*0870*/  FADD R6, R19, -1 ;  /* 0xbf80000013067421 */ /* 0x000fcc0000000000 */
[----:B------:R-:W0:Y:S02]  /*0880*/  F2F.F64.F32 R6, R6 ;  /* 0x0000000600067310 */ /* 0x000e240000201800 */
[----:B0-----:R-:W-:Y:S04]  /*0890*/  STG.E.64 desc[UR10][R8.64], R6 ;  /* 0x0000000608007986 */ /* 0x001fe8000c101b0a */
[----:B------:R-:W-:Y:S01]  /*08a0*/  ATOMG.E.EXCH.STRONG.GPU PT, RZ, desc[UR10][R2.64], RZ ;  /* 0x800000ff02ff79a8 */ /* 0x000fe2000c1ef10a */
[----:B------:R-:W-:Y:S05]  /*08b0*/  EXIT ;  /* 0x000000000000794d */ /* 0x000fea0003800000 */
.L_x_67:
        /* <DEDUP_REMOVED lines=12> */
.L_x_77:


//--------------------- .nv.global.init           --------------------------
	.section	.nv.global.init,"aw",@progbits
.nv.global.init:
	.type		$str$2,@object
	.size		$str$2,($str - $str$2)
$str$2:
        /*0000*/ 	.byte	0x78, 0x20, 0x63, 0x65, 0x6c, 0x6c, 0x20, 0x25, 0x65, 0x0a, 0x00
	.type		$str,@object
	.size		$str,($str$1 - $str)
$str:
        /*000b*/ 	.byte	0x28, 0x25, 0x64, 0x29, 0x6d, 0x61, 0x73, 0x73, 0x3a, 0x20, 0x25, 0x65, 0x20, 0x78, 0x3a, 0x25
        /*001b*/ 	.byte	0x65, 0x20, 0x79, 0x3a, 0x25, 0x65, 0x0a, 0x00
	.type		$str$1,@object
	.size		$str$1,(.L_5 - $str$1)
$str$1:
        /*0023*/ 	.byte	0x0a, 0x4e, 0x6f, 0x6e, 0x20, 0x68, 0x6f, 0x20, 0x73, 0x70, 0x61, 0x7a, 0x69, 0x6f, 0x20, 0x64
        /*0033*/ 	.byte	0x69, 0x73, 0x70, 0x6f, 0x6e, 0x69, 0x62, 0x69, 0x6c, 0x65, 0x0a, 0x00
.L_5:


//--------------------- .nv.shared._Z4set0Pi      --------------------------
	.section	.nv.shared._Z4set0Pi,"aw",@nobits
	.sectionflags	@""
	.align	16
	.zero		1024


//--------------------- .nv.shared.reserved.0     --------------------------
	.section	.nv.shared.reserved.0,"aw",@nobits
	.weak		__nv_reservedSMEM_offset_0_alias
	.size		__nv_reservedSMEM_offset_0_alias, 0, 64
	.other		__nv_reservedSMEM_offset_0_alias,@"STO_CUDA_RESERVED_SHARED STV_DEFAULT"
__nv_reservedSMEM_offset_0_alias:
	.zero		0
	.zero		64


//--------------------- .nv.global                --------------------------
	.section	.nv.global,"aw",@nobits
	.align	4
.nv.global:
	.type		pPointer,@object
	.size		pPointer,(h - pPointer)
pPointer:
	.zero		4
	.type		h,@object
	.size		h,(.L_3 - h)
h:
	.zero		4
.L_3:


//--------------------- .nv.shared._Z10setPointeri --------------------------
	.section	.nv.shared._Z10setPointeri,"aw",@nobits
	.sectionflags	@""
	.align	16
	.zero		1024


//--------------------- .nv.shared._Z10createTreePdS_S_S_S_S_S_Piii --------------------------
	.section	.nv.shared._Z10createTreePdS_S_S_S_S_S_Piii,"aw",@nobits
	.sectionflags	@""
	.align	16
	.zero		1024


//--------------------- .nv.shared._Z19calculateCenterMassPiPdS0_S0_i --------------------------
	.section	.nv.shared._Z19calculateCenterMassPiPdS0_S0_i,"aw",@nobits
	.sectionflags	@""
	.align	16
	.zero		1024


//--------------------- .nv.shared._Z17calculateMovementPiPdS0_S0_iiS0_S0_S0_S0_d --------------------------
	.section	.nv.shared._Z17calculateMovementPiPdS0_S0_iiS0_S0_S0_S0_d,"aw",@nobits
	.sectionflags	@""
	.align	16
	.zero		1024


//--------------------- .nv.shared._Z11boundingBoxPdS_iS_S_S_S_Pi --------------------------
	.section	.nv.shared._Z11boundingBoxPdS_iS_S_S_S_Pi,"aw",@nobits
	.sectionflags	@""
	.align	16
.nv.shared._Z11boundingBoxPdS_iS_S_S_S_Pi:
	.zero		5120


//--------------------- .nv.constant0._Z4set0Pi   --------------------------
	.section	.nv.constant0._Z4set0Pi,"a",@progbits
	.sectionflags	@""
	.align	4
.nv.constant0._Z4set0Pi:
	.zero		904


//--------------------- .nv.constant0._Z10setPointeri --------------------------
	.section	.nv.constant0._Z10setPointeri,"a",@progbits
	.sectionflags	@""
	.align	4
.nv.constant0._Z10setPointeri:
	.zero		900


//--------------------- .nv.constant0._Z10createTreePdS_S_S_S_S_S_Piii --------------------------
	.section	.nv.constant0._Z10createTreePdS_S_S_S_S_S_Piii,"a",@progbits
	.sectionflags	@""
	.align	4
.nv.constant0._Z10createTreePdS_S_S_S_S_S_Piii:
	.zero		968


//--------------------- .nv.constant0._Z19calculateCenterMassPiPdS0_S0_i --------------------------
	.section	.nv.constant0._Z19calculateCenterMassPiPdS0_S0_i,"a",@progbits
	.sectionflags	@""
	.align	4
.nv.constant0._Z19calculateCenterMassPiPdS0_S0_i:
	.zero		932


//--------------------- .nv.constant0._Z17calculateMovementPiPdS0_S0_iiS0_S0_S0_S0_d --------------------------
	.section	.nv.constant0._Z17calculateMovementPiPdS0_S0_iiS0_S0_S0_S0_d,"a",@progbits
	.sectionflags	@""
	.align	4
.nv.constant0._Z17calculateMovementPiPdS0_S0_iiS0_S0_S0_S0_d:
	.zero		976


//--------------------- .nv.constant0._Z11boundingBoxPdS_iS_S_S_S_Pi --------------------------
	.section	.nv.constant0._Z11boundingBoxPdS_iS_S_S_S_Pi,"a",@progbits
	.sectionflags	@""
	.align	4
.nv.constant0._Z11boundingBoxPdS_iS_S_S_S_Pi:
	.zero		960


//--------------------- SYMBOLS --------------------------

	.type		.nv.reservedSmem.offset0,@object
	.size		.nv.reservedSmem.offset0,0x4
	.type		.nv.reservedSmem.cap,@object
	.size		.nv.reservedSmem.cap,0x4
	.type		vprintf,@function
